//
// Generated by NVIDIA NVVM Compiler
//
// Compiler Build ID: CL-36424714
// Cuda compilation tools, release 13.0, V13.0.88
// Based on NVVM 20.0.0
//

.version 9.0
.target sm_100
.address_size 64

	// .globl	_Z29compute_gaussian_distributionPfi
.const .align 4 .b8 constant_gaussian_kernel[65536];

.visible .entry _Z29compute_gaussian_distributionPfi(
	.param .u64 .ptr .align 1 _Z29compute_gaussian_distributionPfi_param_0,
	.param .u32 _Z29compute_gaussian_distributionPfi_param_1
)
{
	.reg .pred 	%p<3>;
	.reg .b32 	%r<29>;
	.reg .b32 	%f<20>;
	.reg .b64 	%rd<5>;

	ld.param.u64 	%rd2, [_Z29compute_gaussian_distributionPfi_param_0];
	ld.param.u32 	%r8, [_Z29compute_gaussian_distributionPfi_param_1];
	mov.u32 	%r1, %ntid.x;
	mov.u32 	%r9, %ctaid.x;
	mov.u32 	%r10, %tid.x;
	mad.lo.s32 	%r28, %r1, %r9, %r10;
	mul.lo.s32 	%r3, %r8, %r8;
	setp.ge.s32 	%p1, %r28, %r3;
	@%p1 bra 	$L__BB0_3;
	add.s32 	%r11, %r8, -1;
	mul.hi.s32 	%r12, %r11, 715827883;
	shr.u32 	%r13, %r12, 31;
	add.s32 	%r14, %r12, %r13;
	mul.lo.s32 	%r4, %r14, -3;
	cvt.rn.f32.s32 	%f3, %r14;
	mul.f32 	%f4, %f3, 0f40206C99;
	rcp.rn.f32 	%f1, %f4;
	mul.lo.s32 	%r15, %r14, %r14;
	shl.b32 	%r16, %r15, 1;
	cvt.rn.f32.s32 	%f2, %r16;
	mov.u32 	%r17, %nctaid.x;
	mul.lo.s32 	%r5, %r1, %r17;
	cvta.to.global.u64 	%rd1, %rd2;
$L__BB0_2:
	div.s32 	%r18, %r28, %r8;
	mul.lo.s32 	%r19, %r18, %r8;
	sub.s32 	%r20, %r28, %r19;
	add.s32 	%r21, %r18, %r4;
	add.s32 	%r22, %r20, %r4;
	mul.lo.s32 	%r23, %r22, %r22;
	mad.lo.s32 	%r24, %r21, %r21, %r23;
	neg.s32 	%r25, %r24;
	cvt.rn.f32.s32 	%f5, %r25;
	div.rn.f32 	%f6, %f5, %f2;
	fma.rn.f32 	%f7, %f6, 0f3BBB989D, 0f3F000000;
	cvt.sat.f32.f32 	%f8, %f7;
	mov.f32 	%f9, 0f4B400001;
	mov.f32 	%f10, 0f437C0000;
	fma.rm.f32 	%f11, %f8, %f10, %f9;
	add.f32 	%f12, %f11, 0fCB40007F;
	neg.f32 	%f13, %f12;
	fma.rn.f32 	%f14, %f6, 0f3FB8AA3B, %f13;
	fma.rn.f32 	%f15, %f6, 0f32A57060, %f14;
	mov.b32 	%r26, %f11;
	shl.b32 	%r27, %r26, 23;
	mov.b32 	%f16, %r27;
	ex2.approx.ftz.f32 	%f17, %f15;
	mul.f32 	%f18, %f17, %f16;
	mul.f32 	%f19, %f1, %f18;
	mul.wide.s32 	%rd3, %r28, 4;
	add.s64 	%rd4, %rd1, %rd3;
	st.global.f32 	[%rd4], %f19;
	add.s32 	%r28, %r28, %r5;
	setp.lt.s32 	%p2, %r28, %r3;
	@%p2 bra 	$L__BB0_2;
$L__BB0_3:
	ret;

}
	// .globl	_Z6kernelPfS_iii
.visible .entry _Z6kernelPfS_iii(
	.param .u64 .ptr .align 1 _Z6kernelPfS_iii_param_0,
	.param .u64 .ptr .align 1 _Z6kernelPfS_iii_param_1,
	.param .u32 _Z6kernelPfS_iii_param_2,
	.param .u32 _Z6kernelPfS_iii_param_3,
	.param .u32 _Z6kernelPfS_iii_param_4
)
{
	.reg .pred 	%p<92>;
	.reg .b32 	%r<76>;
	.reg .b32 	%f<96>;
	.reg .b64 	%rd<47>;

	ld.param.u64 	%rd8, [_Z6kernelPfS_iii_param_0];
	ld.param.u64 	%rd9, [_Z6kernelPfS_iii_param_1];
	ld.param.u32 	%r32, [_Z6kernelPfS_iii_param_2];
	ld.param.u32 	%r33, [_Z6kernelPfS_iii_param_3];
	ld.param.u32 	%r34, [_Z6kernelPfS_iii_param_4];
	cvta.to.global.u64 	%rd1, %rd9;
	cvta.to.global.u64 	%rd2, %rd8;
	mov.u32 	%r1, %ntid.x;
	mov.u32 	%r35, %ctaid.x;
	mov.u32 	%r36, %tid.x;
	mad.lo.s32 	%r69, %r1, %r35, %r36;
	mul.lo.s32 	%r3, %r33, %r32;
	setp.ge.s32 	%p2, %r69, %r3;
	@%p2 bra 	$L__BB1_47;
	setp.gt.s32 	%p3, %r34, 0;
	mov.u32 	%r37, %nctaid.x;
	mul.lo.s32 	%r4, %r1, %r37;
	@%p3 bra 	$L__BB1_2;
	bra.uni 	$L__BB1_46;
$L__BB1_2:
	add.s32 	%r39, %r34, -1;
	mul.hi.s32 	%r40, %r39, 715827883;
	shr.u32 	%r41, %r40, 31;
	add.s32 	%r42, %r40, %r41;
	mul.lo.s32 	%r5, %r42, -3;
	and.b32  	%r6, %r34, 7;
	add.s32 	%r7, %r6, -1;
	and.b32  	%r8, %r34, 3;
	and.b32  	%r9, %r34, 2147483640;
	and.b32  	%r10, %r34, 1;
	mov.u64 	%rd43, constant_gaussian_kernel;
$L__BB1_3:
	div.s32 	%r44, %r69, %r33;
	mul.lo.s32 	%r45, %r44, %r33;
	add.s32 	%r12, %r44, %r5;
	add.s32 	%r46, %r69, %r5;
	sub.s32 	%r13, %r46, %r45;
	mov.b32 	%r70, 0;
	mov.f32 	%f75, 0f00000000;
$L__BB1_4:
	setp.lt.u32 	%p5, %r34, 8;
	add.s32 	%r48, %r12, %r70;
	setp.gt.s32 	%p6, %r48, -1;
	setp.lt.s32 	%p7, %r48, %r32;
	and.pred  	%p1, %p6, %p7;
	mul.lo.s32 	%r15, %r48, %r33;
	mul.lo.s32 	%r16, %r70, %r34;
	mov.b32 	%r73, 0;
	@%p5 bra 	$L__BB1_23;
	mov.b32 	%r71, 0;
	cvt.u64.u32 	%rd16, %r16;
$L__BB1_6:
	.pragma "nounroll";
	add.s32 	%r18, %r13, %r71;
	setp.gt.s32 	%p8, %r18, -1;
	setp.lt.s32 	%p9, %r18, %r33;
	and.pred  	%p10, %p8, %p9;
	and.pred  	%p11, %p1, %p10;
	add.s32 	%r50, %r18, %r15;
	mul.wide.s32 	%rd12, %r50, 4;
	add.s64 	%rd3, %rd1, %rd12;
	not.pred 	%p12, %p11;
	@%p12 bra 	$L__BB1_8;
	ld.global.f32 	%f41, [%rd3];
	add.s32 	%r51, %r71, %r16;
	mul.wide.u32 	%rd13, %r51, 4;
	add.s64 	%rd15, %rd43, %rd13;
	ld.const.f32 	%f42, [%rd15];
	fma.rn.f32 	%f75, %f41, %f42, %f75;
$L__BB1_8:
	add.s32 	%r52, %r18, 1;
	setp.gt.s32 	%p13, %r52, -1;
	setp.lt.s32 	%p14, %r52, %r33;
	and.pred  	%p15, %p13, %p14;
	and.pred  	%p16, %p1, %p15;
	cvt.u64.u32 	%rd17, %r71;
	add.s64 	%rd18, %rd17, %rd16;
	shl.b64 	%rd19, %rd18, 2;
	add.s64 	%rd4, %rd43, %rd19;
	not.pred 	%p17, %p16;
	@%p17 bra 	$L__BB1_10;
	ld.global.f32 	%f43, [%rd3+4];
	ld.const.f32 	%f44, [%rd4+4];
	fma.rn.f32 	%f75, %f43, %f44, %f75;
$L__BB1_10:
	add.s32 	%r53, %r18, 2;
	setp.gt.s32 	%p18, %r53, -1;
	setp.lt.s32 	%p19, %r53, %r33;
	and.pred  	%p20, %p18, %p19;
	and.pred  	%p21, %p1, %p20;
	not.pred 	%p22, %p21;
	@%p22 bra 	$L__BB1_12;
	ld.global.f32 	%f45, [%rd3+8];
	ld.const.f32 	%f46, [%rd4+8];
	fma.rn.f32 	%f75, %f45, %f46, %f75;
$L__BB1_12:
	add.s32 	%r54, %r18, 3;
	setp.gt.s32 	%p23, %r54, -1;
	setp.lt.s32 	%p24, %r54, %r33;
	and.pred  	%p25, %p23, %p24;
	and.pred  	%p26, %p1, %p25;
	not.pred 	%p27, %p26;
	@%p27 bra 	$L__BB1_14;
	ld.global.f32 	%f47, [%rd3+12];
	ld.const.f32 	%f48, [%rd4+12];
	fma.rn.f32 	%f75, %f47, %f48, %f75;
$L__BB1_14:
	add.s32 	%r55, %r18, 4;
	setp.gt.s32 	%p28, %r55, -1;
	setp.lt.s32 	%p29, %r55, %r33;
	and.pred  	%p30, %p28, %p29;
	and.pred  	%p31, %p1, %p30;
	not.pred 	%p32, %p31;
	@%p32 bra 	$L__BB1_16;
	ld.global.f32 	%f49, [%rd3+16];
	ld.const.f32 	%f50, [%rd4+16];
	fma.rn.f32 	%f75, %f49, %f50, %f75;
$L__BB1_16:
	add.s32 	%r56, %r18, 5;
	setp.gt.s32 	%p33, %r56, -1;
	setp.lt.s32 	%p34, %r56, %r33;
	and.pred  	%p35, %p33, %p34;
	and.pred  	%p36, %p1, %p35;
	not.pred 	%p37, %p36;
	@%p37 bra 	$L__BB1_18;
	ld.global.f32 	%f51, [%rd3+20];
	ld.const.f32 	%f52, [%rd4+20];
	fma.rn.f32 	%f75, %f51, %f52, %f75;
$L__BB1_18:
	add.s32 	%r57, %r18, 6;
	setp.gt.s32 	%p38, %r57, -1;
	setp.lt.s32 	%p39, %r57, %r33;
	and.pred  	%p40, %p38, %p39;
	and.pred  	%p41, %p1, %p40;
	not.pred 	%p42, %p41;
	@%p42 bra 	$L__BB1_20;
	ld.global.f32 	%f53, [%rd3+24];
	ld.const.f32 	%f54, [%rd4+24];
	fma.rn.f32 	%f75, %f53, %f54, %f75;
$L__BB1_20:
	add.s32 	%r58, %r18, 7;
	setp.gt.s32 	%p43, %r58, -1;
	setp.lt.s32 	%p44, %r58, %r33;
	and.pred  	%p45, %p43, %p44;
	and.pred  	%p46, %p1, %p45;
	not.pred 	%p47, %p46;
	@%p47 bra 	$L__BB1_22;
	ld.global.f32 	%f55, [%rd3+28];
	ld.const.f32 	%f56, [%rd4+28];
	fma.rn.f32 	%f75, %f55, %f56, %f75;
$L__BB1_22:
	add.s32 	%r71, %r71, 8;
	setp.ne.s32 	%p48, %r71, %r9;
	mov.u32 	%r73, %r9;
	@%p48 bra 	$L__BB1_6;
$L__BB1_23:
	setp.eq.s32 	%p49, %r6, 0;
	@%p49 bra 	$L__BB1_44;
	setp.lt.u32 	%p50, %r7, 3;
	@%p50 bra 	$L__BB1_34;
	add.s32 	%r21, %r13, %r73;
	setp.gt.s32 	%p51, %r21, -1;
	setp.lt.s32 	%p52, %r21, %r33;
	and.pred  	%p53, %p51, %p52;
	and.pred  	%p55, %p1, %p53;
	add.s32 	%r59, %r21, %r15;
	mul.wide.s32 	%rd21, %r59, 4;
	add.s64 	%rd5, %rd1, %rd21;
	not.pred 	%p56, %p55;
	@%p56 bra 	$L__BB1_27;
	ld.global.f32 	%f58, [%rd5];
	add.s32 	%r60, %r73, %r16;
	mul.wide.u32 	%rd22, %r60, 4;
	add.s64 	%rd24, %rd43, %rd22;
	ld.const.f32 	%f59, [%rd24];
	fma.rn.f32 	%f75, %f58, %f59, %f75;
$L__BB1_27:
	add.s32 	%r61, %r21, 1;
	setp.gt.s32 	%p57, %r61, -1;
	setp.lt.s32 	%p58, %r61, %r33;
	and.pred  	%p59, %p57, %p58;
	and.pred  	%p60, %p1, %p59;
	cvt.u64.u32 	%rd25, %r16;
	cvt.u64.u32 	%rd26, %r73;
	add.s64 	%rd27, %rd26, %rd25;
	shl.b64 	%rd28, %rd27, 2;
	add.s64 	%rd6, %rd43, %rd28;
	not.pred 	%p61, %p60;
	@%p61 bra 	$L__BB1_29;
	ld.global.f32 	%f60, [%rd5+4];
	ld.const.f32 	%f61, [%rd6+4];
	fma.rn.f32 	%f75, %f60, %f61, %f75;
$L__BB1_29:
	add.s32 	%r62, %r21, 2;
	setp.gt.s32 	%p62, %r62, -1;
	setp.lt.s32 	%p63, %r62, %r33;
	and.pred  	%p64, %p62, %p63;
	and.pred  	%p65, %p1, %p64;
	not.pred 	%p66, %p65;
	@%p66 bra 	$L__BB1_31;
	ld.global.f32 	%f62, [%rd5+8];
	ld.const.f32 	%f63, [%rd6+8];
	fma.rn.f32 	%f75, %f62, %f63, %f75;
$L__BB1_31:
	add.s32 	%r63, %r21, 3;
	setp.gt.s32 	%p67, %r63, -1;
	setp.lt.s32 	%p68, %r63, %r33;
	and.pred  	%p69, %p67, %p68;
	and.pred  	%p70, %p1, %p69;
	not.pred 	%p71, %p70;
	@%p71 bra 	$L__BB1_33;
	ld.global.f32 	%f64, [%rd5+12];
	ld.const.f32 	%f65, [%rd6+12];
	fma.rn.f32 	%f75, %f64, %f65, %f75;
$L__BB1_33:
	add.s32 	%r73, %r73, 4;
$L__BB1_34:
	setp.eq.s32 	%p72, %r8, 0;
	@%p72 bra 	$L__BB1_44;
	setp.eq.s32 	%p73, %r8, 1;
	@%p73 bra 	$L__BB1_41;
	add.s32 	%r24, %r13, %r73;
	setp.gt.s32 	%p74, %r24, -1;
	setp.lt.s32 	%p75, %r24, %r33;
	and.pred  	%p76, %p74, %p75;
	and.pred  	%p77, %p1, %p76;
	add.s32 	%r64, %r24, %r15;
	mul.wide.s32 	%rd30, %r64, 4;
	add.s64 	%rd7, %rd1, %rd30;
	not.pred 	%p78, %p77;
	@%p78 bra 	$L__BB1_38;
	ld.global.f32 	%f67, [%rd7];
	add.s32 	%r65, %r73, %r16;
	mul.wide.u32 	%rd31, %r65, 4;
	add.s64 	%rd33, %rd43, %rd31;
	ld.const.f32 	%f68, [%rd33];
	fma.rn.f32 	%f75, %f67, %f68, %f75;
$L__BB1_38:
	add.s32 	%r66, %r24, 1;
	setp.gt.s32 	%p79, %r66, -1;
	setp.lt.s32 	%p80, %r66, %r33;
	and.pred  	%p81, %p79, %p80;
	and.pred  	%p82, %p1, %p81;
	not.pred 	%p83, %p82;
	@%p83 bra 	$L__BB1_40;
	ld.global.f32 	%f69, [%rd7+4];
	cvt.u64.u32 	%rd34, %r16;
	cvt.u64.u32 	%rd35, %r73;
	add.s64 	%rd36, %rd35, %rd34;
	shl.b64 	%rd37, %rd36, 2;
	add.s64 	%rd39, %rd43, %rd37;
	ld.const.f32 	%f70, [%rd39+4];
	fma.rn.f32 	%f75, %f69, %f70, %f75;
$L__BB1_40:
	add.s32 	%r73, %r73, 2;
$L__BB1_41:
	setp.eq.s32 	%p84, %r10, 0;
	@%p84 bra 	$L__BB1_44;
	add.s32 	%r27, %r13, %r73;
	setp.gt.s32 	%p85, %r27, -1;
	setp.lt.s32 	%p86, %r27, %r33;
	and.pred  	%p87, %p85, %p86;
	and.pred  	%p88, %p1, %p87;
	not.pred 	%p89, %p88;
	@%p89 bra 	$L__BB1_44;
	add.s32 	%r67, %r27, %r15;
	mul.wide.s32 	%rd40, %r67, 4;
	add.s64 	%rd41, %rd1, %rd40;
	ld.global.f32 	%f71, [%rd41];
	add.s32 	%r68, %r73, %r16;
	mul.wide.u32 	%rd42, %r68, 4;
	add.s64 	%rd44, %rd43, %rd42;
	ld.const.f32 	%f72, [%rd44];
	fma.rn.f32 	%f75, %f71, %f72, %f75;
$L__BB1_44:
	add.s32 	%r70, %r70, 1;
	setp.ne.s32 	%p90, %r70, %r34;
	@%p90 bra 	$L__BB1_4;
	mul.wide.s32 	%rd45, %r69, 4;
	add.s64 	%rd46, %rd2, %rd45;
	st.global.f32 	[%rd46], %f75;
	add.s32 	%r69, %r69, %r4;
	setp.lt.s32 	%p91, %r69, %r3;
	@%p91 bra 	$L__BB1_3;
	bra.uni 	$L__BB1_47;
$L__BB1_46:
	mul.wide.s32 	%rd10, %r69, 4;
	add.s64 	%rd11, %rd2, %rd10;
	mov.b32 	%r38, 0;
	st.global.u32 	[%rd11], %r38;
	add.s32 	%r69, %r69, %r4;
	setp.lt.s32 	%p4, %r69, %r3;
	@%p4 bra 	$L__BB1_46;
$L__BB1_47:
	ret;

}
	// .globl	_Z38convolution_with_large_gaussian_kernelPfS_S_iii
.visible .entry _Z38convolution_with_large_gaussian_kernelPfS_S_iii(
	.param .u64 .ptr .align 1 _Z38convolution_with_large_gaussian_kernelPfS_S_iii_param_0,
	.param .u64 .ptr .align 1 _Z38convolution_with_large_gaussian_kernelPfS_S_iii_param_1,
	.param .u64 .ptr .align 1 _Z38convolution_with_large_gaussian_kernelPfS_S_iii_param_2,
	.param .u32 _Z38convolution_with_large_gaussian_kernelPfS_S_iii_param_3,
	.param .u32 _Z38convolution_with_large_gaussian_kernelPfS_S_iii_param_4,
	.param .u32 _Z38convolution_with_large_gaussian_kernelPfS_S_iii_param_5
)
{
	.reg .pred 	%p<93>;
	.reg .b32 	%r<76>;
	.reg .b32 	%f<96>;
	.reg .b64 	%rd<42>;

	ld.param.u64 	%rd9, [_Z38convolution_with_large_gaussian_kernelPfS_S_iii_param_0];
	ld.param.u64 	%rd10, [_Z38convolution_with_large_gaussian_kernelPfS_S_iii_param_1];
	ld.param.u64 	%rd11, [_Z38convolution_with_large_gaussian_kernelPfS_S_iii_param_2];
	ld.param.u32 	%r30, [_Z38convolution_with_large_gaussian_kernelPfS_S_iii_param_3];
	ld.param.u32 	%r31, [_Z38convolution_with_large_gaussian_kernelPfS_S_iii_param_4];
	ld.param.u32 	%r32, [_Z38convolution_with_large_gaussian_kernelPfS_S_iii_param_5];
	cvta.to.global.u64 	%rd1, %rd11;
	cvta.to.global.u64 	%rd2, %rd10;
	cvta.to.global.u64 	%rd3, %rd9;
	mov.u32 	%r1, %ntid.x;
	mov.u32 	%r33, %ctaid.x;
	mov.u32 	%r34, %tid.x;
	mad.lo.s32 	%r69, %r1, %r33, %r34;
	mul.lo.s32 	%r3, %r31, %r30;
	setp.ge.s32 	%p2, %r69, %r3;
	@%p2 bra 	$L__BB2_47;
	setp.gt.s32 	%p3, %r32, 0;
	mov.u32 	%r35, %nctaid.x;
	mul.lo.s32 	%r4, %r1, %r35;
	@%p3 bra 	$L__BB2_2;
	bra.uni 	$L__BB2_46;
$L__BB2_2:
	add.s32 	%r37, %r32, -1;
	mul.hi.s32 	%r38, %r37, 715827883;
	shr.u32 	%r39, %r38, 31;
	add.s32 	%r40, %r38, %r39;
	mul.lo.s32 	%r5, %r40, -3;
	and.b32  	%r6, %r32, 7;
	and.b32  	%r7, %r32, 3;
	and.b32  	%r8, %r32, 2147483640;
$L__BB2_3:
	div.s32 	%r42, %r69, %r31;
	mul.lo.s32 	%r43, %r42, %r31;
	add.s32 	%r10, %r42, %r5;
	add.s32 	%r44, %r69, %r5;
	sub.s32 	%r11, %r44, %r43;
	mov.b32 	%r70, 0;
	mov.f32 	%f75, 0f00000000;
$L__BB2_4:
	setp.lt.u32 	%p5, %r32, 8;
	add.s32 	%r46, %r10, %r70;
	setp.gt.s32 	%p6, %r46, -1;
	setp.lt.s32 	%p7, %r46, %r30;
	and.pred  	%p1, %p6, %p7;
	mul.lo.s32 	%r13, %r46, %r31;
	mul.lo.s32 	%r14, %r70, %r32;
	mov.b32 	%r73, 0;
	@%p5 bra 	$L__BB2_23;
	mov.b32 	%r71, 0;
	cvt.u64.u32 	%rd17, %r14;
$L__BB2_6:
	.pragma "nounroll";
	add.s32 	%r16, %r11, %r71;
	setp.gt.s32 	%p8, %r16, -1;
	setp.lt.s32 	%p9, %r16, %r31;
	and.pred  	%p10, %p8, %p9;
	and.pred  	%p11, %p1, %p10;
	add.s32 	%r48, %r16, %r13;
	mul.wide.s32 	%rd14, %r48, 4;
	add.s64 	%rd4, %rd2, %rd14;
	not.pred 	%p12, %p11;
	@%p12 bra 	$L__BB2_8;
	ld.global.f32 	%f41, [%rd4];
	add.s32 	%r49, %r71, %r14;
	mul.wide.u32 	%rd15, %r49, 4;
	add.s64 	%rd16, %rd1, %rd15;
	ld.global.f32 	%f42, [%rd16];
	fma.rn.f32 	%f75, %f41, %f42, %f75;
$L__BB2_8:
	add.s32 	%r50, %r16, 1;
	setp.gt.s32 	%p13, %r50, -1;
	setp.lt.s32 	%p14, %r50, %r31;
	and.pred  	%p15, %p13, %p14;
	and.pred  	%p16, %p1, %p15;
	cvt.u64.u32 	%rd18, %r71;
	add.s64 	%rd19, %rd18, %rd17;
	shl.b64 	%rd20, %rd19, 2;
	add.s64 	%rd5, %rd1, %rd20;
	not.pred 	%p17, %p16;
	@%p17 bra 	$L__BB2_10;
	ld.global.f32 	%f43, [%rd4+4];
	ld.global.f32 	%f44, [%rd5+4];
	fma.rn.f32 	%f75, %f43, %f44, %f75;
$L__BB2_10:
	add.s32 	%r51, %r16, 2;
	setp.gt.s32 	%p18, %r51, -1;
	setp.lt.s32 	%p19, %r51, %r31;
	and.pred  	%p20, %p18, %p19;
	and.pred  	%p21, %p1, %p20;
	not.pred 	%p22, %p21;
	@%p22 bra 	$L__BB2_12;
	ld.global.f32 	%f45, [%rd4+8];
	ld.global.f32 	%f46, [%rd5+8];
	fma.rn.f32 	%f75, %f45, %f46, %f75;
$L__BB2_12:
	add.s32 	%r52, %r16, 3;
	setp.gt.s32 	%p23, %r52, -1;
	setp.lt.s32 	%p24, %r52, %r31;
	and.pred  	%p25, %p23, %p24;
	and.pred  	%p26, %p1, %p25;
	not.pred 	%p27, %p26;
	@%p27 bra 	$L__BB2_14;
	ld.global.f32 	%f47, [%rd4+12];
	ld.global.f32 	%f48, [%rd5+12];
	fma.rn.f32 	%f75, %f47, %f48, %f75;
$L__BB2_14:
	add.s32 	%r53, %r16, 4;
	setp.gt.s32 	%p28, %r53, -1;
	setp.lt.s32 	%p29, %r53, %r31;
	and.pred  	%p30, %p28, %p29;
	and.pred  	%p31, %p1, %p30;
	not.pred 	%p32, %p31;
	@%p32 bra 	$L__BB2_16;
	ld.global.f32 	%f49, [%rd4+16];
	ld.global.f32 	%f50, [%rd5+16];
	fma.rn.f32 	%f75, %f49, %f50, %f75;
$L__BB2_16:
	add.s32 	%r54, %r16, 5;
	setp.gt.s32 	%p33, %r54, -1;
	setp.lt.s32 	%p34, %r54, %r31;
	and.pred  	%p35, %p33, %p34;
	and.pred  	%p36, %p1, %p35;
	not.pred 	%p37, %p36;
	@%p37 bra 	$L__BB2_18;
	ld.global.f32 	%f51, [%rd4+20];
	ld.global.f32 	%f52, [%rd5+20];
	fma.rn.f32 	%f75, %f51, %f52, %f75;
$L__BB2_18:
	add.s32 	%r55, %r16, 6;
	setp.gt.s32 	%p38, %r55, -1;
	setp.lt.s32 	%p39, %r55, %r31;
	and.pred  	%p40, %p38, %p39;
	and.pred  	%p41, %p1, %p40;
	not.pred 	%p42, %p41;
	@%p42 bra 	$L__BB2_20;
	ld.global.f32 	%f53, [%rd4+24];
	ld.global.f32 	%f54, [%rd5+24];
	fma.rn.f32 	%f75, %f53, %f54, %f75;
$L__BB2_20:
	add.s32 	%r56, %r16, 7;
	setp.gt.s32 	%p43, %r56, -1;
	setp.lt.s32 	%p44, %r56, %r31;
	and.pred  	%p45, %p43, %p44;
	and.pred  	%p46, %p1, %p45;
	not.pred 	%p47, %p46;
	@%p47 bra 	$L__BB2_22;
	ld.global.f32 	%f55, [%rd4+28];
	ld.global.f32 	%f56, [%rd5+28];
	fma.rn.f32 	%f75, %f55, %f56, %f75;
$L__BB2_22:
	add.s32 	%r71, %r71, 8;
	setp.ne.s32 	%p48, %r71, %r8;
	mov.u32 	%r73, %r8;
	@%p48 bra 	$L__BB2_6;
$L__BB2_23:
	setp.eq.s32 	%p49, %r6, 0;
	@%p49 bra 	$L__BB2_44;
	add.s32 	%r57, %r6, -1;
	setp.lt.u32 	%p50, %r57, 3;
	@%p50 bra 	$L__BB2_34;
	add.s32 	%r19, %r11, %r73;
	setp.gt.s32 	%p51, %r19, -1;
	setp.lt.s32 	%p52, %r19, %r31;
	and.pred  	%p53, %p51, %p52;
	and.pred  	%p55, %p1, %p53;
	add.s32 	%r58, %r19, %r13;
	mul.wide.s32 	%rd21, %r58, 4;
	add.s64 	%rd6, %rd2, %rd21;
	not.pred 	%p56, %p55;
	@%p56 bra 	$L__BB2_27;
	ld.global.f32 	%f58, [%rd6];
	add.s32 	%r59, %r73, %r14;
	mul.wide.u32 	%rd22, %r59, 4;
	add.s64 	%rd23, %rd1, %rd22;
	ld.global.f32 	%f59, [%rd23];
	fma.rn.f32 	%f75, %f58, %f59, %f75;
$L__BB2_27:
	add.s32 	%r60, %r19, 1;
	setp.gt.s32 	%p57, %r60, -1;
	setp.lt.s32 	%p58, %r60, %r31;
	and.pred  	%p59, %p57, %p58;
	and.pred  	%p60, %p1, %p59;
	cvt.u64.u32 	%rd24, %r14;
	cvt.u64.u32 	%rd25, %r73;
	add.s64 	%rd26, %rd25, %rd24;
	shl.b64 	%rd27, %rd26, 2;
	add.s64 	%rd7, %rd1, %rd27;
	not.pred 	%p61, %p60;
	@%p61 bra 	$L__BB2_29;
	ld.global.f32 	%f60, [%rd6+4];
	ld.global.f32 	%f61, [%rd7+4];
	fma.rn.f32 	%f75, %f60, %f61, %f75;
$L__BB2_29:
	add.s32 	%r61, %r19, 2;
	setp.gt.s32 	%p62, %r61, -1;
	setp.lt.s32 	%p63, %r61, %r31;
	and.pred  	%p64, %p62, %p63;
	and.pred  	%p65, %p1, %p64;
	not.pred 	%p66, %p65;
	@%p66 bra 	$L__BB2_31;
	ld.global.f32 	%f62, [%rd6+8];
	ld.global.f32 	%f63, [%rd7+8];
	fma.rn.f32 	%f75, %f62, %f63, %f75;
$L__BB2_31:
	add.s32 	%r62, %r19, 3;
	setp.gt.s32 	%p67, %r62, -1;
	setp.lt.s32 	%p68, %r62, %r31;
	and.pred  	%p69, %p67, %p68;
	and.pred  	%p70, %p1, %p69;
	not.pred 	%p71, %p70;
	@%p71 bra 	$L__BB2_33;
	ld.global.f32 	%f64, [%rd6+12];
	ld.global.f32 	%f65, [%rd7+12];
	fma.rn.f32 	%f75, %f64, %f65, %f75;
$L__BB2_33:
	add.s32 	%r73, %r73, 4;
$L__BB2_34:
	setp.eq.s32 	%p72, %r7, 0;
	@%p72 bra 	$L__BB2_44;
	setp.eq.s32 	%p73, %r7, 1;
	@%p73 bra 	$L__BB2_41;
	add.s32 	%r22, %r11, %r73;
	setp.gt.s32 	%p74, %r22, -1;
	setp.lt.s32 	%p75, %r22, %r31;
	and.pred  	%p76, %p74, %p75;
	and.pred  	%p77, %p1, %p76;
	add.s32 	%r63, %r22, %r13;
	mul.wide.s32 	%rd28, %r63, 4;
	add.s64 	%rd8, %rd2, %rd28;
	not.pred 	%p78, %p77;
	@%p78 bra 	$L__BB2_38;
	ld.global.f32 	%f67, [%rd8];
	add.s32 	%r64, %r73, %r14;
	mul.wide.u32 	%rd29, %r64, 4;
	add.s64 	%rd30, %rd1, %rd29;
	ld.global.f32 	%f68, [%rd30];
	fma.rn.f32 	%f75, %f67, %f68, %f75;
$L__BB2_38:
	add.s32 	%r65, %r22, 1;
	setp.gt.s32 	%p79, %r65, -1;
	setp.lt.s32 	%p80, %r65, %r31;
	and.pred  	%p81, %p79, %p80;
	and.pred  	%p82, %p1, %p81;
	not.pred 	%p83, %p82;
	@%p83 bra 	$L__BB2_40;
	ld.global.f32 	%f69, [%rd8+4];
	cvt.u64.u32 	%rd31, %r14;
	cvt.u64.u32 	%rd32, %r73;
	add.s64 	%rd33, %rd32, %rd31;
	shl.b64 	%rd34, %rd33, 2;
	add.s64 	%rd35, %rd1, %rd34;
	ld.global.f32 	%f70, [%rd35+4];
	fma.rn.f32 	%f75, %f69, %f70, %f75;
$L__BB2_40:
	add.s32 	%r73, %r73, 2;
$L__BB2_41:
	and.b32  	%r66, %r32, 1;
	setp.eq.b32 	%p84, %r66, 1;
	not.pred 	%p85, %p84;
	@%p85 bra 	$L__BB2_44;
	add.s32 	%r25, %r11, %r73;
	setp.gt.s32 	%p86, %r25, -1;
	setp.lt.s32 	%p87, %r25, %r31;
	and.pred  	%p88, %p86, %p87;
	and.pred  	%p89, %p1, %p88;
	not.pred 	%p90, %p89;
	@%p90 bra 	$L__BB2_44;
	add.s32 	%r67, %r25, %r13;
	mul.wide.s32 	%rd36, %r67, 4;
	add.s64 	%rd37, %rd2, %rd36;
	ld.global.f32 	%f71, [%rd37];
	add.s32 	%r68, %r73, %r14;
	mul.wide.u32 	%rd38, %r68, 4;
	add.s64 	%rd39, %rd1, %rd38;
	ld.global.f32 	%f72, [%rd39];
	fma.rn.f32 	%f75, %f71, %f72, %f75;
$L__BB2_44:
	add.s32 	%r70, %r70, 1;
	setp.ne.s32 	%p91, %r70, %r32;
	@%p91 bra 	$L__BB2_4;
	mul.wide.s32 	%rd40, %r69, 4;
	add.s64 	%rd41, %rd3, %rd40;
	st.global.f32 	[%rd41], %f75;
	add.s32 	%r69, %r69, %r4;
	setp.lt.s32 	%p92, %r69, %r3;
	@%p92 bra 	$L__BB2_3;
	bra.uni 	$L__BB2_47;
$L__BB2_46:
	mul.wide.s32 	%rd12, %r69, 4;
	add.s64 	%rd13, %rd3, %rd12;
	mov.b32 	%r36, 0;
	st.global.u32 	[%rd13], %r36;
	add.s32 	%r69, %r69, %r4;
	setp.lt.s32 	%p4, %r69, %r3;
	@%p4 bra 	$L__BB2_46;
$L__BB2_47:
	ret;

}


// ===== COMPILED SASS (sm_100) =====

	.target	sm_100

	.elftype	@"ET_EXEC"


//--------------------- .note.nv.tkinfo           --------------------------
	.section	.note.nv.tkinfo,"",@"SHT_NOTE"
	.sectionflags	@"SHF_NOTE_NV_TKINFO"
	.tkinfo
        /*0018*/ 	.word	0x00000002
        /*0030*/ 	.string	""
        /*0030*/ 	.string	"ptxas"
        /*0030*/ 	.string	"Cuda compilation tools, release 13.0, V13.0.88"
        /*0030*/ 	.string	"Build cuda_13.0.r13.0/compiler.36424714_0"
        /*0030*/ 	.string	"-arch sm_100 -m 64 "



//--------------------- .note.nv.cuinfo           --------------------------
	.section	.note.nv.cuinfo,"",@"SHT_NOTE"
	.sectionflags	@"SHF_NOTE_NV_CUINFO"
        /*0018*/ 	.short	0x0002
        /*001a*/ 	.short	0x0064
        /*001c*/ 	.short	0x0082
	.zero		2


//--------------------- .nv.info                  --------------------------
	.section	.nv.info,"",@"SHT_CUDA_INFO"
	.align	4


	//----- nvinfo : EIATTR_REGCOUNT
	.align		4
        /*0000*/ 	.byte	0x04, 0x2f
        /*0002*/ 	.short	(.L_2 - .L_1)
	.align		4
.L_1:
        /*0004*/ 	.word	index@(_Z29compute_gaussian_distributionPfi)
        /*0008*/ 	.word	0x00000016


	//----- nvinfo : EIATTR_FRAME_SIZE
	.align		4
.L_2:
        /*000c*/ 	.byte	0x04, 0x11
        /*000e*/ 	.short	(.L_4 - .L_3)
	.align		4
.L_3:
        /*0010*/ 	.word	index@($__internal_1_$__cuda_sm3x_div_rn_noftz_f32_slowpath)
        /*0014*/ 	.word	0x00000000


	//----- nvinfo : EIATTR_FRAME_SIZE
	.align		4
.L_4:
        /*0018*/ 	.byte	0x04, 0x11
        /*001a*/ 	.short	(.L_6 - .L_5)
	.align		4
.L_5:
        /*001c*/ 	.word	index@($__internal_0_$__cuda_sm20_rcp_rn_f32_slowpath)
        /*0020*/ 	.word	0x00000000


	//----- nvinfo : EIATTR_FRAME_SIZE
	.align		4
.L_6:
        /*0024*/ 	.byte	0x04, 0x11
        /*0026*/ 	.short	(.L_8 - .L_7)
	.align		4
.L_7:
        /*0028*/ 	.word	index@(_Z29compute_gaussian_distributionPfi)
        /*002c*/ 	.word	0x00000000


	//----- nvinfo : EIATTR_REGCOUNT
	.align		4
.L_8:
        /*0030*/ 	.byte	0x04, 0x2f
        /*0032*/ 	.short	(.L_10 - .L_9)
	.align		4
.L_9:
        /*0034*/ 	.word	index@(_Z6kernelPfS_iii)
        /*0038*/ 	.word	0x0000001d


	//----- nvinfo : EIATTR_FRAME_SIZE
	.align		4
.L_10:
        /*003c*/ 	.byte	0x04, 0x11
        /*003e*/ 	.short	(.L_12 - .L_11)
	.align		4
.L_11:
        /*0040*/ 	.word	index@(_Z6kernelPfS_iii)
        /*0044*/ 	.word	0x00000000


	//----- nvinfo : EIATTR_REGCOUNT
	.align		4
.L_12:
        /*0048*/ 	.byte	0x04, 0x2f
        /*004a*/ 	.short	(.L_14 - .L_13)
	.align		4
.L_13:
        /*004c*/ 	.word	index@(_Z38convolution_with_large_gaussian_kernelPfS_S_iii)
        /*0050*/ 	.word	0x0000001d


	//----- nvinfo : EIATTR_FRAME_SIZE
	.align		4
.L_14:
        /*0054*/ 	.byte	0x04, 0x11
        /*0056*/ 	.short	(.L_16 - .L_15)
	.align		4
.L_15:
        /*0058*/ 	.word	index@(_Z38convolution_with_large_gaussian_kernelPfS_S_iii)
        /*005c*/ 	.word	0x00000000


	//----- nvinfo : EIATTR_MIN_STACK_SIZE
	.align		4
.L_16:
        /*0060*/ 	.byte	0x04, 0x12
        /*0062*/ 	.short	(.L_18 - .L_17)
	.align		4
.L_17:
        /*0064*/ 	.word	index@(_Z38convolution_with_large_gaussian_kernelPfS_S_iii)
        /*0068*/ 	.word	0x00000000


	//----- nvinfo : EIATTR_MIN_STACK_SIZE
	.align		4
.L_18:
        /*006c*/ 	.byte	0x04, 0x12
        /*006e*/ 	.short	(.L_20 - .L_19)
	.align		4
.L_19:
        /*0070*/ 	.word	index@(_Z6kernelPfS_iii)
        /*0074*/ 	.word	0x00000000


	//----- nvinfo : EIATTR_MIN_STACK_SIZE
	.align		4
.L_20:
        /*0078*/ 	.byte	0x04, 0x12
        /*007a*/ 	.short	(.L_22 - .L_21)
	.align		4
.L_21:
        /*007c*/ 	.word	index@(_Z29compute_gaussian_distributionPfi)
        /*0080*/ 	.word	0x00000000
.L_22:


//--------------------- .nv.compat                --------------------------
	.section	.nv.compat,"",@"SHT_CUDA_COMPAT_INFO"
	.align	4
        /*0000*/ 	.byte	0x02, 0x09, 0x00, 0x00, 0x02, 0x02, 0x01, 0x00, 0x02, 0x05, 0x05, 0x00, 0x03, 0x07, 0x01, 0x01
        /*0010*/ 	.byte	0x02, 0x03, 0x00, 0x00, 0x02, 0x06, 0x01, 0x00, 0x04, 0x0b, 0x08, 0x00, 0x01, 0x00, 0x00, 0x00
        /*0020*/ 	.byte	0x00, 0x00, 0x00, 0x00


//--------------------- .nv.info._Z38convolution_with_large_gaussian_kernelPfS_S_iii --------------------------
	.section	.nv.info._Z38convolution_with_large_gaussian_kernelPfS_S_iii,"",@"SHT_CUDA_INFO"
	.sectionflags	@""
	.align	4


	//----- nvinfo : EIATTR_CUDA_API_VERSION
	.align		4
        /*0000*/ 	.byte	0x04, 0x37
        /*0002*/ 	.short	(.L_24 - .L_23)
.L_23:
        /*0004*/ 	.word	0x00000082


	//----- nvinfo : EIATTR_KPARAM_INFO
	.align		4
.L_24:
        /*0008*/ 	.byte	0x04, 0x17
        /*000a*/ 	.short	(.L_26 - .L_25)
.L_25:
        /*000c*/ 	.word	0x00000000
        /*0010*/ 	.short	0x0005
        /*0012*/ 	.short	0x0020
        /*0014*/ 	.byte	0x00, 0xf0, 0x11, 0x00


	//----- nvinfo : EIATTR_KPARAM_INFO
	.align		4
.L_26:
        /*0018*/ 	.byte	0x04, 0x17
        /*001a*/ 	.short	(.L_28 - .L_27)
.L_27:
        /*001c*/ 	.word	0x00000000
        /*0020*/ 	.short	0x0004
        /*0022*/ 	.short	0x001c
        /*0024*/ 	.byte	0x00, 0xf0, 0x11, 0x00


	//----- nvinfo : EIATTR_KPARAM_INFO
	.align		4
.L_28:
        /*0028*/ 	.byte	0x04, 0x17
        /*002a*/ 	.short	(.L_30 - .L_29)
.L_29:
        /*002c*/ 	.word	0x00000000
        /*0030*/ 	.short	0x0003
        /*0032*/ 	.short	0x0018
        /*0034*/ 	.byte	0x00, 0xf0, 0x11, 0x00


	//----- nvinfo : EIATTR_KPARAM_INFO
	.align		4
.L_30:
        /*0038*/ 	.byte	0x04, 0x17
        /*003a*/ 	.short	(.L_32 - .L_31)
.L_31:
        /*003c*/ 	.word	0x00000000
        /*0040*/ 	.short	0x0002
        /*0042*/ 	.short	0x0010
        /*0044*/ 	.byte	0x00, 0xf5, 0x21, 0x00


	//----- nvinfo : EIATTR_KPARAM_INFO
	.align		4
.L_32:
        /*0048*/ 	.byte	0x04, 0x17
        /*004a*/ 	.short	(.L_34 - .L_33)
.L_33:
        /*004c*/ 	.word	0x00000000
        /*0050*/ 	.short	0x0001
        /*0052*/ 	.short	0x0008
        /*0054*/ 	.byte	0x00, 0xf5, 0x21, 0x00


	//----- nvinfo : EIATTR_KPARAM_INFO
	.align		4
.L_34:
        /*0058*/ 	.byte	0x04, 0x17
        /*005a*/ 	.short	(.L_36 - .L_35)
.L_35:
        /*005c*/ 	.word	0x00000000
        /*0060*/ 	.short	0x0000
        /*0062*/ 	.short	0x0000
        /*0064*/ 	.byte	0x00, 0xf5, 0x21, 0x00


	//----- nvinfo : EIATTR_SPARSE_MMA_MASK
	.align		4
.L_36:
        /*0068*/ 	.byte	0x03, 0x50
        /*006a*/ 	.short	0x0000


	//----- nvinfo : EIATTR_MAXREG_COUNT
	.align		4
        /*006c*/ 	.byte	0x03, 0x1b
        /*006e*/ 	.short	0x00ff


	//----- nvinfo : EIATTR_MERCURY_ISA_VERSION
	.align		4
        /*0070*/ 	.byte	0x03, 0x5f
        /*0072*/ 	.short	0x0101


	//----- nvinfo : EIATTR_VRC_CTA_INIT_COUNT
	.align		4
        /*0074*/ 	.byte	0x02, 0x4a
	.zero		1
	.zero		1


	//----- nvinfo : EIATTR_EXIT_INSTR_OFFSETS
	.align		4
        /*0078*/ 	.byte	0x04, 0x1c
        /*007a*/ 	.short	(.L_38 - .L_37)


	//   ....[0]....
.L_37:
        /*007c*/ 	.word	0x00000080


	//   ....[1]....
        /*0080*/ 	.word	0x00000150


	//   ....[2]....
        /*0084*/ 	.word	0x00000f70


	//----- nvinfo : EIATTR_CRS_STACK_SIZE
	.align		4
.L_38:
        /*0088*/ 	.byte	0x04, 0x1e
        /*008a*/ 	.short	(.L_40 - .L_39)
.L_39:
        /*008c*/ 	.word	0x00000000


	//----- nvinfo : EIATTR_CBANK_PARAM_SIZE
	.align		4
.L_40:
        /*0090*/ 	.byte	0x03, 0x19
        /*0092*/ 	.short	0x0024


	//----- nvinfo : EIATTR_PARAM_CBANK
	.align		4
        /*0094*/ 	.byte	0x04, 0x0a
        /*0096*/ 	.short	(.L_42 - .L_41)
	.align		4
.L_41:
        /*0098*/ 	.word	index@(.nv.constant0._Z38convolution_with_large_gaussian_kernelPfS_S_iii)
        /*009c*/ 	.short	0x0380
        /*009e*/ 	.short	0x0024


	//----- nvinfo : EIATTR_SW_WAR
	.align		4
.L_42:
        /*00a0*/ 	.byte	0x04, 0x36
        /*00a2*/ 	.short	(.L_44 - .L_43)
.L_43:
        /*00a4*/ 	.word	0x00000008
.L_44:


//--------------------- .nv.info._Z6kernelPfS_iii --------------------------
	.section	.nv.info._Z6kernelPfS_iii,"",@"SHT_CUDA_INFO"
	.sectionflags	@""
	.align	4


	//----- nvinfo : EIATTR_CUDA_API_VERSION
	.align		4
        /*0000*/ 	.byte	0x04, 0x37
        /*0002*/ 	.short	(.L_46 - .L_45)
.L_45:
        /*0004*/ 	.word	0x00000082


	//----- nvinfo : EIATTR_KPARAM_INFO
	.align		4
.L_46:
        /*0008*/ 	.byte	0x04, 0x17
        /*000a*/ 	.short	(.L_48 - .L_47)
.L_47:
        /*000c*/ 	.word	0x00000000
        /*0010*/ 	.short	0x0004
        /*0012*/ 	.short	0x0018
        /*0014*/ 	.byte	0x00, 0xf0, 0x11, 0x00


	//----- nvinfo : EIATTR_KPARAM_INFO
	.align		4
.L_48:
        /*0018*/ 	.byte	0x04, 0x17
        /*001a*/ 	.short	(.L_50 - .L_49)
.L_49:
        /*001c*/ 	.word	0x00000000
        /*0020*/ 	.short	0x0003
        /*0022*/ 	.short	0x0014
        /*0024*/ 	.byte	0x00, 0xf0, 0x11, 0x00


	//----- nvinfo : EIATTR_KPARAM_INFO
	.align		4
.L_50:
        /*0028*/ 	.byte	0x04, 0x17
        /*002a*/ 	.short	(.L_52 - .L_51)
.L_51:
        /*002c*/ 	.word	0x00000000
        /*0030*/ 	.short	0x0002
        /*0032*/ 	.short	0x0010
        /*0034*/ 	.byte	0x00, 0xf0, 0x11, 0x00


	//----- nvinfo : EIATTR_KPARAM_INFO
	.align		4
.L_52:
        /*0038*/ 	.byte	0x04, 0x17
        /*003a*/ 	.short	(.L_54 - .L_53)
.L_53:
        /*003c*/ 	.word	0x00000000
        /*0040*/ 	.short	0x0001
        /*0042*/ 	.short	0x0008
        /*0044*/ 	.byte	0x00, 0xf5, 0x21, 0x00


	//----- nvinfo : EIATTR_KPARAM_INFO
	.align		4
.L_54:
        /*0048*/ 	.byte	0x04, 0x17
        /*004a*/ 	.short	(.L_56 - .L_55)
.L_55:
        /*004c*/ 	.word	0x00000000
        /*0050*/ 	.short	0x0000
        /*0052*/ 	.short	0x0000
        /*0054*/ 	.byte	0x00, 0xf5, 0x21, 0x00


	//----- nvinfo : EIATTR_SPARSE_MMA_MASK
	.align		4
.L_56:
        /*0058*/ 	.byte	0x03, 0x50
        /*005a*/ 	.short	0x0000


	//----- nvinfo : EIATTR_MAXREG_COUNT
	.align		4
        /*005c*/ 	.byte	0x03, 0x1b
        /*005e*/ 	.short	0x00ff


	//----- nvinfo : EIATTR_MERCURY_ISA_VERSION
	.align		4
        /*0060*/ 	.byte	0x03, 0x5f
        /*0062*/ 	.short	0x0101


	//----- nvinfo : EIATTR_VRC_CTA_INIT_COUNT
	.align		4
        /*0064*/ 	.byte	0x02, 0x4a
	.zero		1
	.zero		1


	//----- nvinfo : EIATTR_EXIT_INSTR_OFFSETS
	.align		4
        /*0068*/ 	.byte	0x04, 0x1c
        /*006a*/ 	.short	(.L_58 - .L_57)


	//   ....[0]....
.L_57:
        /*006c*/ 	.word	0x00000080


	//   ....[1]....
        /*0070*/ 	.word	0x00000150


	//   ....[2]....
        /*0074*/ 	.word	0x00000e60


	//----- nvinfo : EIATTR_CRS_STACK_SIZE
	.align		4
.L_58:
        /*0078*/ 	.byte	0x04, 0x1e
        /*007a*/ 	.short	(.L_60 - .L_59)
.L_59:
        /*007c*/ 	.word	0x00000000


	//----- nvinfo : EIATTR_CBANK_PARAM_SIZE
	.align		4
.L_60:
        /*0080*/ 	.byte	0x03, 0x19
        /*0082*/ 	.short	0x001c


	//----- nvinfo : EIATTR_PARAM_CBANK
	.align		4
        /*0084*/ 	.byte	0x04, 0x0a
        /*0086*/ 	.short	(.L_62 - .L_61)
	.align		4
.L_61:
        /*0088*/ 	.word	index@(.nv.constant0._Z6kernelPfS_iii)
        /*008c*/ 	.short	0x0380
        /*008e*/ 	.short	0x001c


	//----- nvinfo : EIATTR_SW_WAR
	.align		4
.L_62:
        /*0090*/ 	.byte	0x04, 0x36
        /*0092*/ 	.short	(.L_64 - .L_63)
.L_63:
        /*0094*/ 	.word	0x00000008
.L_64:


//--------------------- .nv.info._Z29compute_gaussian_distributionPfi --------------------------
	.section	.nv.info._Z29compute_gaussian_distributionPfi,"",@"SHT_CUDA_INFO"
	.sectionflags	@""
	.align	4


	//----- nvinfo : EIATTR_CUDA_API_VERSION
	.align		4
        /*0000*/ 	.byte	0x04, 0x37
        /*0002*/ 	.short	(.L_66 - .L_65)
.L_65:
        /*0004*/ 	.word	0x00000082


	//----- nvinfo : EIATTR_KPARAM_INFO
	.align		4
.L_66:
        /*0008*/ 	.byte	0x04, 0x17
        /*000a*/ 	.short	(.L_68 - .L_67)
.L_67:
        /*000c*/ 	.word	0x00000000
        /*0010*/ 	.short	0x0001
        /*0012*/ 	.short	0x0008
        /*0014*/ 	.byte	0x00, 0xf0, 0x11, 0x00


	//----- nvinfo : EIATTR_KPARAM_INFO
	.align		4
.L_68:
        /*0018*/ 	.byte	0x04, 0x17
        /*001a*/ 	.short	(.L_70 - .L_69)
.L_69:
        /*001c*/ 	.word	0x00000000
        /*0020*/ 	.short	0x0000
        /*0022*/ 	.short	0x0000
        /*0024*/ 	.byte	0x00, 0xf5, 0x21, 0x00


	//----- nvinfo : EIATTR_SPARSE_MMA_MASK
	.align		4
.L_70:
        /*0028*/ 	.byte	0x03, 0x50
        /*002a*/ 	.short	0x0000


	//----- nvinfo : EIATTR_MAXREG_COUNT
	.align		4
        /*002c*/ 	.byte	0x03, 0x1b
        /*002e*/ 	.short	0x00ff


	//----- nvinfo : EIATTR_MERCURY_ISA_VERSION
	.align		4
        /*0030*/ 	.byte	0x03, 0x5f
        /*0032*/ 	.short	0x0101


	//----- nvinfo : EIATTR_VRC_CTA_INIT_COUNT
	.align		4
        /*0034*/ 	.byte	0x02, 0x4a
	.zero		1
	.zero		1


	//----- nvinfo : EIATTR_EXIT_INSTR_OFFSETS
	.align		4
        /*0038*/ 	.byte	0x04, 0x1c
        /*003a*/ 	.short	(.L_72 - .L_71)


	//   ....[0]....
.L_71:
        /*003c*/ 	.word	0x00000080


	//   ....[1]....
        /*0040*/ 	.word	0x00000620


	//----- nvinfo : EIATTR_CRS_STACK_SIZE
	.align		4
.L_72:
        /*0044*/ 	.byte	0x04, 0x1e
        /*0046*/ 	.short	(.L_74 - .L_73)
.L_73:
        /*0048*/ 	.word	0x00000000


	//----- nvinfo : EIATTR_CBANK_PARAM_SIZE
	.align		4
.L_74:
        /*004c*/ 	.byte	0x03, 0x19
        /*004e*/ 	.short	0x000c


	//----- nvinfo : EIATTR_PARAM_CBANK
	.align		4
        /*0050*/ 	.byte	0x04, 0x0a
        /*0052*/ 	.short	(.L_76 - .L_75)
	.align		4
.L_75:
        /*0054*/ 	.word	index@(.nv.constant0._Z29compute_gaussian_distributionPfi)
        /*0058*/ 	.short	0x0380
        /*005a*/ 	.short	0x000c


	//----- nvinfo : EIATTR_SW_WAR
	.align		4
.L_76:
        /*005c*/ 	.byte	0x04, 0x36
        /*005e*/ 	.short	(.L_78 - .L_77)
.L_77:
        /*0060*/ 	.word	0x00000008
.L_78:


//--------------------- .nv.callgraph             --------------------------
	.section	.nv.callgraph,"",@"SHT_CUDA_CALLGRAPH"
	.align	4
	.sectionentsize	8
	.align		4
        /*0000*/ 	.word	0x00000000
	.align		4
        /*0004*/ 	.word	0xffffffff
	.align		4
        /*0008*/ 	.word	0x00000000
	.align		4
        /*000c*/ 	.word	0xfffffffe
	.align		4
        /*0010*/ 	.word	0x00000000
	.align		4
        /*0014*/ 	.word	0xfffffffd
	.align		4
        /*0018*/ 	.word	0x00000000
	.align		4
        /*001c*/ 	.word	0xfffffffc


//--------------------- .nv.constant3             --------------------------
	.section	.nv.constant3,"a",@progbits
	.align	4
.nv.constant3:
	.type		constant_gaussian_kernel,@object
	.size		constant_gaussian_kernel,(.L_0 - constant_gaussian_kernel)
constant_gaussian_kernel:
	.zero		65536
.L_0:


//--------------------- .text._Z38convolution_with_large_gaussian_kernelPfS_S_iii --------------------------
	.section	.text._Z38convolution_with_large_gaussian_kernelPfS_S_iii,"ax",@progbits
	.align	128
        .global         _Z38convolution_with_large_gaussian_kernelPfS_S_iii
        .type           _Z38convolution_with_large_gaussian_kernelPfS_S_iii,@function
        .size           _Z38convolution_with_large_gaussian_kernelPfS_S_iii,(.L_x_44 - _Z38convolution_with_large_gaussian_kernelPfS_S_iii)
        .other          _Z38convolution_with_large_gaussian_kernelPfS_S_iii,@"STO_CUDA_ENTRY STV_DEFAULT"
_Z38convolution_with_large_gaussian_kernelPfS_S_iii:
.text._Z38convolution_with_large_gaussian_kernelPfS_S_iii:
[----:B------:R-:W-:Y:S01]  /*0000*/  LDC R1, c[0x0][0x37c] ;  /* 0x0000df00ff017b82 */ /* 0x000fe20000000800 */
[----:B------:R-:W0:Y:S01]  /*0010*/  S2R R0, SR_CTAID.X ;  /* 0x0000000000007919 */ /* 0x000e220000002500 */
[----:B------:R-:W1:Y:S01]  /*0020*/  LDCU.64 UR6, c[0x0][0x398] ;  /* 0x00007300ff0677ac */ /* 0x000e620008000a00 */
[----:B------:R-:W0:Y:S01]  /*0030*/  S2R R3, SR_TID.X ;  /* 0x0000000000037919 */ /* 0x000e220000002100 */
[----:B------:R-:W0:Y:S01]  /*0040*/  LDCU UR5, c[0x0][0x360] ;  /* 0x00006c00ff0577ac */ /* 0x000e220008000800 */
[----:B-1----:R-:W-:Y:S01]  /*0050*/  UIMAD UR4, UR7, UR6, URZ ;  /* 0x00000006070472a4 */ /* 0x002fe2000f8e02ff */
[----:B0-----:R-:W-:-:S05]  /*0060*/  IMAD R0, R0, UR5, R3 ;  /* 0x0000000500007c24 */ /* 0x001fca000f8e0203 */
[----:B------:R-:W-:-:S13]  /*0070*/  ISETP.GE.AND P0, PT, R0, UR4, PT ;  /* 0x0000000400007c0c */ /* 0x000fda000bf06270 */
[----:B------:R-:W-:Y:S05]  /*0080*/  @P0 EXIT ;  /* 0x000000000000094d */ /* 0x000fea0003800000 */
[----:B------:R-:W0:Y:S01]  /*0090*/  LDC R4, c[0x0][0x3a0] ;  /* 0x0000e800ff047b82 */ /* 0x000e220000000800 */
[----:B------:R-:W1:Y:S01]  /*00a0*/  LDCU UR6, c[0x0][0x370] ;  /* 0x00006e00ff0677ac */ /* 0x000e620008000800 */
[----:B------:R-:W2:Y:S01]  /*00b0*/  LDCU.64 UR8, c[0x0][0x358] ;  /* 0x00006b00ff0877ac */ /* 0x000ea20008000a00 */
[----:B-1----:R-:W-:Y:S01]  /*00c0*/  UIMAD UR5, UR5, UR6, URZ ;  /* 0x00000006050572a4 */ /* 0x002fe2000f8e02ff */
[----:B0-----:R-:W-:-:S13]  /*00d0*/  ISETP.GT.AND P0, PT, R4, RZ, PT ;  /* 0x000000ff0400720c */ /* 0x001fda0003f04270 */
[----:B--2---:R-:W-:Y:S05]  /*00e0*/  @P0 BRA `(.L_x_0) ;  /* 0x00000000001c0947 */ /* 0x004fea0003800000 */
[----:B------:R-:W0:Y:S02]  /*00f0*/  LDC.64 R4, c[0x0][0x380] ;  /* 0x0000e000ff047b82 */ /* 0x000e240000000a00 */
.L_x_1:
[----:B0-----:R-:W-:-:S04]  /*0100*/  IMAD.WIDE R2, R0, 0x4, R4 ;  /* 0x0000000400027825 */ /* 0x001fc800078e0204 */
[----:B------:R-:W-:Y:S01]  /*0110*/  VIADD R0, R0, UR5 ;  /* 0x0000000500007c36 */ /* 0x000fe20008000000 */
[----:B------:R1:W-:Y:S04]  /*0120*/  STG.E desc[UR8][R2.64], RZ ;  /* 0x000000ff02007986 */ /* 0x0003e8000c101908 */
[----:B------:R-:W-:-:S13]  /*0130*/  ISETP.GE.AND P0, PT, R0, UR4, PT ;  /* 0x0000000400007c0c */ /* 0x000fda000bf06270 */
[----:B-1----:R-:W-:Y:S05]  /*0140*/  @!P0 BRA `(.L_x_1) ;  /* 0xfffffffc00ec8947 */ /* 0x002fea000383ffff */
[----:B------:R-:W-:Y:S05]  /*0150*/  EXIT ;  /* 0x000000000000794d */ /* 0x000fea0003800000 */
.L_x_0:
[C---:B------:R-:W-:Y:S01]  /*0160*/  VIADD R2, R4.reuse, 0xffffffff ;  /* 0xffffffff04027836 */ /* 0x040fe20000000000 */
[----:B------:R-:W-:Y:S01]  /*0170*/  LOP3.LUT R3, R4, 0x3, RZ, 0xc0, !PT ;  /* 0x0000000304037812 */ /* 0x000fe200078ec0ff */
[----:B------:R-:W0:Y:S02]  /*0180*/  LDCU UR10, c[0x0][0x39c] ;  /* 0x00007380ff0a77ac */ /* 0x000e240008000800 */
[----:B------:R-:W-:Y:S01]  /*0190*/  IMAD.HI R5, R2, 0x2aaaaaab, RZ ;  /* 0x2aaaaaab02057827 */ /* 0x000fe200078e02ff */
[C---:B------:R-:W-:Y:S02]  /*01a0*/  LOP3.LUT R2, R4.reuse, 0x7, RZ, 0xc0, !PT ;  /* 0x0000000704027812 */ /* 0x040fe400078ec0ff */
[----:B------:R-:W-:Y:S02]  /*01b0*/  LOP3.LUT R4, R4, 0x7ffffff8, RZ, 0xc0, !PT ;  /* 0x7ffffff804047812 */ /* 0x000fe400078ec0ff */
[----:B------:R-:W-:-:S07]  /*01c0*/  LEA.HI R5, R5, R5, RZ, 0x1 ;  /* 0x0000000505057211 */ /* 0x000fce00078f08ff */
.L_x_9:
[----:B------:R-:W1:Y:S02]  /*01d0*/  LDC R13, c[0x0][0x39c] ;  /* 0x0000e700ff0d7b82 */ /* 0x000e640000000800 */
[----:B-1----:R-:W-:-:S04]  /*01e0*/  IABS R9, R13 ;  /* 0x0000000d00097213 */ /* 0x002fc80000000000 */
[----:B------:R-:W1:Y:S08]  /*01f0*/  I2F.RP R8, R9 ;  /* 0x0000000900087306 */ /* 0x000e700000209400 */
[----:B-1----:R-:W1:Y:S02]  /*0200*/  MUFU.RCP R8, R8 ;  /* 0x0000000800087308 */ /* 0x002e640000001000 */
[----:B-1----:R-:W-:-:S06]  /*0210*/  VIADD R6, R8, 0xffffffe ;  /* 0x0ffffffe08067836 */ /* 0x002fcc0000000000 */
[----:B------:R1:W2:Y:S02]  /*0220*/  F2I.FTZ.U32.TRUNC.NTZ R7, R6 ;  /* 0x0000000600077305 */ /* 0x0002a4000021f000 */
[----:B-1----:R-:W-:Y:S02]  /*0230*/  IMAD.MOV.U32 R6, RZ, RZ, RZ ;  /* 0x000000ffff067224 */ /* 0x002fe400078e00ff */
[----:B--2---:R-:W-:-:S04]  /*0240*/  IMAD.MOV R10, RZ, RZ, -R7 ;  /* 0x000000ffff0a7224 */ /* 0x004fc800078e0a07 */
[----:B------:R-:W-:Y:S01]  /*0250*/  IMAD R11, R10, R9, RZ ;  /* 0x000000090a0b7224 */ /* 0x000fe200078e02ff */
[----:B------:R-:W-:-:S03]  /*0260*/  IABS R10, R0 ;  /* 0x00000000000a7213 */ /* 0x000fc60000000000 */
[----:B------:R-:W-:Y:S01]  /*0270*/  IMAD.HI.U32 R7, R7, R11, R6 ;  /* 0x0000000b07077227 */ /* 0x000fe200078e0006 */
[----:B------:R-:W-:-:S04]  /*0280*/  LOP3.LUT R6, R0, R13, RZ, 0x3c, !PT ;  /* 0x0000000d00067212 */ /* 0x000fc800078e3cff */
[----:B------:R-:W-:Y:S01]  /*0290*/  ISETP.GE.AND P2, PT, R6, RZ, PT ;  /* 0x000000ff0600720c */ /* 0x000fe20003f46270 */
[----:B------:R-:W-:-:S04]  /*02a0*/  IMAD.HI.U32 R7, R7, R10, RZ ;  /* 0x0000000a07077227 */ /* 0x000fc800078e00ff */
[----:B------:R-:W-:-:S04]  /*02b0*/  IMAD.MOV R8, RZ, RZ, -R7 ;  /* 0x000000ffff087224 */ /* 0x000fc800078e0a07 */
[----:B------:R-:W-:-:S05]  /*02c0*/  IMAD R8, R9, R8, R10 ;  /* 0x0000000809087224 */ /* 0x000fca00078e020a */
[----:B------:R-:W-:-:S13]  /*02d0*/  ISETP.GT.U32.AND P1, PT, R9, R8, PT ;  /* 0x000000080900720c */ /* 0x000fda0003f24070 */
[----:B------:R-:W-:Y:S02]  /*02e0*/  @!P1 IMAD.IADD R8, R8, 0x1, -R9 ;  /* 0x0000000108089824 */ /* 0x000fe400078e0a09 */
[----:B------:R-:W-:Y:S01]  /*02f0*/  @!P1 VIADD R7, R7, 0x1 ;  /* 0x0000000107079836 */ /* 0x000fe20000000000 */
[----:B------:R-:W-:Y:S02]  /*0300*/  ISETP.NE.AND P1, PT, R13, RZ, PT ;  /* 0x000000ff0d00720c */ /* 0x000fe40003f25270 */
[----:B------:R-:W-:Y:S01]  /*0310*/  ISETP.GE.U32.AND P0, PT, R8, R9, PT ;  /* 0x000000090800720c */ /* 0x000fe20003f06070 */
[----:B------:R-:W-:-:S12]  /*0320*/  IMAD R8, R5, -0x3, R0 ;  /* 0xfffffffd05087824 */ /* 0x000fd800078e0200 */
[----:B------:R-:W-:-:S04]  /*0330*/  @P0 VIADD R7, R7, 0x1 ;  /* 0x0000000107070836 */ /* 0x000fc80000000000 */
[----:B------:R-:W-:Y:S01]  /*0340*/  IMAD.MOV.U32 R10, RZ, RZ, R7 ;  /* 0x000000ffff0a7224 */ /* 0x000fe200078e0007 */
[----:B------:R-:W-:-:S03]  /*0350*/  CS2R R6, SRZ ;  /* 0x0000000000067805 */ /* 0x000fc6000001ff00 */
[----:B------:R-:W-:Y:S01]  /*0360*/  @!P2 IMAD.MOV R10, RZ, RZ, -R10 ;  /* 0x000000ffff0aa224 */ /* 0x000fe200078e0a0a */
[----:B------:R-:W-:-:S05]  /*0370*/  @!P1 LOP3.LUT R10, RZ, R13, RZ, 0x33, !PT ;  /* 0x0000000dff0a9212 */ /* 0x000fca00078e33ff */
[----:B------:R-:W-:-:S04]  /*0380*/  IMAD.MOV R9, RZ, RZ, -R10 ;  /* 0x000000ffff097224 */ /* 0x000fc800078e0a0a */
[----:B------:R-:W-:Y:S02]  /*0390*/  IMAD R8, R13, R9, R8 ;  /* 0x000000090d087224 */ /* 0x000fe400078e0208 */
[----:B------:R-:W-:-:S07]  /*03a0*/  IMAD R9, R5, -0x3, R10 ;  /* 0xfffffffd05097824 */ /* 0x000fce00078e020a */
.L_x_8:
[----:B------:R-:W1:Y:S01]  /*03b0*/  LDCU UR6, c[0x0][0x3a0] ;  /* 0x00007400ff0677ac */ /* 0x000e620008000800 */
[----:B------:R-:W-:Y:S02]  /*03c0*/  IMAD.IADD R10, R9, 0x1, R6 ;  /* 0x00000001090a7824 */ /* 0x000fe400078e0206 */
[----:B------:R-:W-:Y:S01]  /*03d0*/  HFMA2 R18, -RZ, RZ, 0, 0 ;  /* 0x00000000ff127431 */ /* 0x000fe200000001ff */
[----:B------:R-:W2:Y:S01]  /*03e0*/  LDCU UR7, c[0x0][0x398] ;  /* 0x00007300ff0777ac */ /* 0x000ea20008000800 */
[----:B-1----:R-:W-:Y:S02]  /*03f0*/  UISETP.GE.U32.AND UP0, UPT, UR6, 0x8, UPT ;  /* 0x000000080600788c */ /* 0x002fe4000bf06070 */
[C---:B------:R-:W-:Y:S02]  /*0400*/  IMAD R11, R6.reuse, UR6, RZ ;  /* 0x00000006060b7c24 */ /* 0x040fe4000f8e02ff */
[----:B------:R-:W-:Y:S01]  /*0410*/  VIADD R6, R6, 0x1 ;  /* 0x0000000106067836 */ /* 0x000fe20000000000 */
[----:B--2---:R-:W-:-:S04]  /*0420*/  ISETP.GE.AND P0, PT, R10, UR7, PT ;  /* 0x000000070a007c0c */ /* 0x004fc8000bf06270 */
[----:B------:R-:W-:Y:S02]  /*0430*/  ISETP.GT.AND P0, PT, R10, -0x1, !P0 ;  /* 0xffffffff0a00780c */ /* 0x000fe40004704270 */
[----:B------:R-:W-:Y:S01]  /*0440*/  ISETP.NE.AND P4, PT, R6, UR6, PT ;  /* 0x0000000606007c0c */ /* 0x000fe2000bf85270 */
[----:B------:R-:W-:-:S12]  /*0450*/  BRA.U !UP0, `(.L_x_2) ;  /* 0x0000000508207547 */ /* 0x000fd8000b800000 */
[----:B------:R-:W1:Y:S01]  /*0460*/  LDC.64 R18, c[0x0][0x388] ;  /* 0x0000e200ff127b82 */ /* 0x000e620000000a00 */
[----:B------:R-:W-:-:S07]  /*0470*/  IMAD.MOV.U32 R22, RZ, RZ, RZ ;  /* 0x000000ffff167224 */ /* 0x000fce00078e00ff */
[----:B------:R-:W2:Y:S02]  /*0480*/  LDC.64 R12, c[0x0][0x390] ;  /* 0x0000e400ff0c7b82 */ /* 0x000ea40000000a00 */
.L_x_3:
[----:B------:R-:W-:-:S04]  /*0490*/  IMAD.IADD R23, R8, 0x1, R22 ;  /* 0x0000000108177824 */ /* 0x000fc800078e0216 */
[----:B0-----:R-:W-:Y:S01]  /*04a0*/  IMAD R15, R10, UR10, R23 ;  /* 0x0000000a0a0f7c24 */ /* 0x001fe2000f8e0217 */
[----:B------:R-:W-:-:S03]  /*04b0*/  ISETP.GE.AND P2, PT, R23, UR10, PT ;  /* 0x0000000a17007c0c */ /* 0x000fc6000bf46270 */
[----:B-1----:R-:W-:Y:S01]  /*04c0*/  IMAD.WIDE R14, R15, 0x4, R18 ;  /* 0x000000040f0e7825 */ /* 0x002fe200078e0212 */
[----:B------:R-:W-:-:S04]  /*04d0*/  ISETP.GT.AND P2, PT, R23, -0x1, !P2 ;  /* 0xffffffff1700780c */ /* 0x000fc80005744270 */
[----:B------:R-:W-:-:S13]  /*04e0*/  PLOP3.LUT P2, PT, P0, P2, PT, 0x80, 0x8 ;  /* 0x000000000008781c */ /* 0x000fda0000745070 */
[----:B------:R-:W0:Y:S01]  /*04f0*/  @P2 LDC.64 R16, c[0x0][0x390] ;  /* 0x0000e400ff102b82 */ /* 0x000e220000000a00 */
[----:B------:R-:W-:Y:S01]  /*0500*/  @P2 IMAD.IADD R21, R11, 0x1, R22 ;  /* 0x000000010b152824 */ /* 0x000fe200078e0216 */
[----:B------:R-:W3:Y:S03]  /*0510*/  @P2 LDG.E R24, desc[UR8][R14.64] ;  /* 0x000000080e182981 */ /* 0x000ee6000c1e1900 */
[----:B0-----:R-:W-:-:S06]  /*0520*/  @P2 IMAD.WIDE.U32 R20, R21, 0x4, R16 ;  /* 0x0000000415142825 */ /* 0x001fcc00078e0010 */
[----:B------:R-:W3:Y:S01]  /*0530*/  @P2 LDG.E R20, desc[UR8][R20.64] ;  /* 0x0000000814142981 */ /* 0x000ee2000c1e1900 */
[C---:B------:R-:W-:Y:S02]  /*0540*/  VIADD R16, R23.reuse, 0x1 ;  /* 0x0000000117107836 */ /* 0x040fe40000000000 */
[----:B------:R-:W-:-:S03]  /*0550*/  VIADD R17, R23, 0x2 ;  /* 0x0000000217117836 */ /* 0x000fc60000000000 */
[C---:B------:R-:W-:Y:S02]  /*0560*/  ISETP.GE.AND P1, PT, R16.reuse, UR10, PT ;  /* 0x0000000a10007c0c */ /* 0x040fe4000bf26270 */
[----:B------:R-:W-:Y:S02]  /*0570*/  ISETP.GE.AND P5, PT, R17, UR10, PT ;  /* 0x0000000a11007c0c */ /* 0x000fe4000bfa6270 */
[----:B------:R-:W-:Y:S02]  /*0580*/  ISETP.GT.AND P1, PT, R16, -0x1, !P1 ;  /* 0xffffffff1000780c */ /* 0x000fe40004f24270 */
[----:B------:R-:W-:Y:S02]  /*0590*/  IADD3 R25, P3, PT, R11, R22, RZ ;  /* 0x000000160b197210 */ /* 0x000fe40007f7e0ff */
[----:B------:R-:W-:Y:S02]  /*05a0*/  ISETP.GT.AND P5, PT, R17, -0x1, !P5 ;  /* 0xffffffff1100780c */ /* 0x000fe40006fa4270 */
[----:B------:R-:W-:Y:S01]  /*05b0*/  PLOP3.LUT P1, PT, P0, P1, PT, 0x80, 0x8 ;  /* 0x000000000008781c */ /* 0x000fe20000723070 */
[----:B------:R-:W-:Y:S01]  /*05c0*/  IMAD.X R26, RZ, RZ, RZ, P3 ;  /* 0x000000ffff1a7224 */ /* 0x000fe200018e06ff */
[----:B--2---:R-:W-:-:S02]  /*05d0*/  LEA R16, P3, R25, R12, 0x2 ;  /* 0x0000000c19107211 */ /* 0x004fc400078610ff */
[----:B------:R-:W-:Y:S02]  /*05e0*/  PLOP3.LUT P5, PT, P0, P5, PT, 0x80, 0x8 ;  /* 0x000000000008781c */ /* 0x000fe400007ab070 */
[----:B------:R-:W-:-:S07]  /*05f0*/  LEA.HI.X R17, R25, R13, R26, 0x2, P3 ;  /* 0x0000000d19117211 */ /* 0x000fce00018f141a */
[----:B------:R-:W2:Y:S04]  /*0600*/  @P1 LDG.E R26, desc[UR8][R14.64+0x4] ;  /* 0x000004080e1a1981 */ /* 0x000ea8000c1e1900 */
[----:B------:R-:W2:Y:S01]  /*0610*/  @P1 LDG.E R21, desc[UR8][R16.64+0x4] ;  /* 0x0000040810151981 */ /* 0x000ea2000c1e1900 */
[----:B------:R-:W-:Y:S02]  /*0620*/  VIADD R25, R23, 0x3 ;  /* 0x0000000317197836 */ /* 0x000fe40000000000 */
[----:B---3--:R-:W-:Y:S02]  /*0630*/  @P2 FFMA R7, R24, R20, R7 ;  /* 0x0000001418072223 */ /* 0x008fe40000000007 */
[----:B------:R-:W3:Y:S04]  /*0640*/  @P5 LDG.E R20, desc[UR8][R14.64+0x8] ;  /* 0x000008080e145981 */ /* 0x000ee8000c1e1900 */
[----:B------:R-:W3:Y:S01]  /*0650*/  @P5 LDG.E R24, desc[UR8][R16.64+0x8] ;  /* 0x0000080810185981 */ /* 0x000ee2000c1e1900 */
[----:B------:R-:W-:-:S04]  /*0660*/  ISETP.GE.AND P2, PT, R25, UR10, PT ;  /* 0x0000000a19007c0c */ /* 0x000fc8000bf46270 */
[----:B------:R-:W-:Y:S01]  /*0670*/  ISETP.GT.AND P2, PT, R25, -0x1, !P2 ;  /* 0xffffffff1900780c */ /* 0x000fe20005744270 */
[----:B------:R-:W-:-:S05]  /*0680*/  VIADD R25, R23, 0x4 ;  /* 0x0000000417197836 */ /* 0x000fca0000000000 */
[C---:B------:R-:W-:Y:S02]  /*0690*/  ISETP.GE.AND P3, PT, R25.reuse, UR10, PT ;  /* 0x0000000a19007c0c */ /* 0x040fe4000bf66270 */
[----:B------:R-:W-:Y:S02]  /*06a0*/  PLOP3.LUT P2, PT, P0, P2, PT, 0x80, 0x8 ;  /* 0x000000000008781c */ /* 0x000fe40000745070 */
[----:B------:R-:W-:-:S04]  /*06b0*/  ISETP.GT.AND P3, PT, R25, -0x1, !P3 ;  /* 0xffffffff1900780c */ /* 0x000fc80005f64270 */
[----:B------:R-:W-:Y:S01]  /*06c0*/  PLOP3.LUT P3, PT, P0, P3, PT, 0x80, 0x8 ;  /* 0x000000000008781c */ /* 0x000fe20000767070 */
[----:B--2---:R-:W-:-:S06]  /*06d0*/  @P1 FFMA R7, R26, R21, R7 ;  /* 0x000000151a071223 */ /* 0x004fcc0000000007 */
        /* <DEDUP_REMOVED lines=8> */
[C---:B------:R-:W-:Y:S01]  /*0760*/  VIADD R25, R23.reuse, 0x6 ;  /* 0x0000000617197836 */ /* 0x040fe20000000000 */
[----:B------:R-:W-:-:S04]  /*0770*/  IADD3 R23, PT, PT, R23, 0x7, RZ ;  /* 0x0000000717177810 */ /* 0x000fc80007ffe0ff */
[----:B------:R-:W-:Y:S02]  /*0780*/  ISETP.GE.AND P1, PT, R25, UR10, PT ;  /* 0x0000000a19007c0c */ /* 0x000fe4000bf26270 */
[----:B------:R-:W-:Y:S02]  /*0790*/  ISETP.GE.AND P6, PT, R23, UR10, PT ;  /* 0x0000000a17007c0c */ /* 0x000fe4000bfc6270 */
[----:B------:R-:W-:Y:S02]  /*07a0*/  ISETP.GT.AND P1, PT, R25, -0x1, !P1 ;  /* 0xffffffff1900780c */ /* 0x000fe40004f24270 */
[----:B------:R-:W-:Y:S02]  /*07b0*/  PLOP3.LUT P5, PT, P0, P5, PT, 0x80, 0x8 ;  /* 0x000000000008781c */ /* 0x000fe400007ab070 */
[----:B------:R-:W-:Y:S02]  /*07c0*/  ISETP.GT.AND P6, PT, R23, -0x1, !P6 ;  /* 0xffffffff1700780c */ /* 0x000fe400077c4270 */
[----:B------:R-:W-:-:S02]  /*07d0*/  PLOP3.LUT P1, PT, P0, P1, PT, 0x80, 0x8 ;  /* 0x000000000008781c */ /* 0x000fc40000723070 */
[----:B------:R-:W-:Y:S01]  /*07e0*/  PLOP3.LUT P6, PT, P0, P6, PT, 0x80, 0x8 ;  /* 0x000000000008781c */ /* 0x000fe200007cd070 */
[----:B--2---:R-:W-:-:S06]  /*07f0*/  @P2 FFMA R7, R26, R21, R7 ;  /* 0x000000151a072223 */ /* 0x004fcc0000000007 */
[----:B------:R-:W2:Y:S04]  /*0800*/  @P5 LDG.E R26, desc[UR8][R14.64+0x14] ;  /* 0x000014080e1a5981 */ /* 0x000ea8000c1e1900 */
[----:B------:R-:W2:Y:S04]  /*0810*/  @P5 LDG.E R21, desc[UR8][R16.64+0x14] ;  /* 0x0000140810155981 */ /* 0x000ea8000c1e1900 */
[----:B------:R-:W4:Y:S04]  /*0820*/  @P1 LDG.E R23, desc[UR8][R16.64+0x18] ;  /* 0x0000180810171981 */ /* 0x000f28000c1e1900 */
[----:B------:R-:W5:Y:S01]  /*0830*/  @P6 LDG.E R25, desc[UR8][R16.64+0x1c] ;  /* 0x00001c0810196981 */ /* 0x000f62000c1e1900 */
[----:B---3--:R-:W-:-:S03]  /*0840*/  @P3 FFMA R7, R24, R20, R7 ;  /* 0x0000001418073223 */ /* 0x008fc60000000007 */
[----:B------:R-:W4:Y:S04]  /*0850*/  @P1 LDG.E R20, desc[UR8][R14.64+0x18] ;  /* 0x000018080e141981 */ /* 0x000f28000c1e1900 */
[----:B------:R-:W5:Y:S01]  /*0860*/  @P6 LDG.E R24, desc[UR8][R14.64+0x1c] ;  /* 0x00001c080e186981 */ /* 0x000f62000c1e1900 */
[----:B------:R-:W-:-:S05]  /*0870*/  VIADD R22, R22, 0x8 ;  /* 0x0000000816167836 */ /* 0x000fca0000000000 */
[----:B------:R-:W-:Y:S01]  /*0880*/  ISETP.NE.AND P2, PT, R22, R4, PT ;  /* 0x000000041600720c */ /* 0x000fe20003f45270 */
[----:B--2---:R-:W-:-:S04]  /*0890*/  @P5 FFMA R7, R26, R21, R7 ;  /* 0x000000151a075223 */ /* 0x004fc80000000007 */
[----:B----4-:R-:W-:-:S04]  /*08a0*/  @P1 FFMA R7, R20, R23, R7 ;  /* 0x0000001714071223 */ /* 0x010fc80000000007 */
[----:B-----5:R-:W-:-:S04]  /*08b0*/  @P6 FFMA R7, R24, R25, R7 ;  /* 0x0000001918076223 */ /* 0x020fc80000000007 */
[----:B------:R-:W-:Y:S05]  /*08c0*/  @P2 BRA `(.L_x_3) ;  /* 0xfffffff800f02947 */ /* 0x000fea000383ffff */
[----:B------:R-:W-:-:S07]  /*08d0*/  IMAD.MOV.U32 R18, RZ, RZ, R4 ;  /* 0x000000ffff127224 */ /* 0x000fce00078e0004 */
.L_x_2:
[----:B------:R-:W-:-:S13]  /*08e0*/  ISETP.NE.AND P1, PT, R2, RZ, PT ;  /* 0x000000ff0200720c */ /* 0x000fda0003f25270 */
[----:B------:R-:W-:Y:S05]  /*08f0*/  @!P1 BRA `(.L_x_4) ;  /* 0x0000000400809947 */ /* 0x000fea0003800000 */
[----:B------:R-:W-:Y:S01]  /*0900*/  VIADD R12, R2, 0xffffffff ;  /* 0xffffffff020c7836 */ /* 0x000fe20000000000 */
[----:B------:R-:W-:-:S04]  /*0910*/  ISETP.NE.AND P6, PT, R3, RZ, PT ;  /* 0x000000ff0300720c */ /* 0x000fc80003fc5270 */
[----:B------:R-:W-:-:S13]  /*0920*/  ISETP.GE.U32.AND P1, PT, R12, 0x3, PT ;  /* 0x000000030c00780c */ /* 0x000fda0003f26070 */
[----:B------:R-:W-:Y:S05]  /*0930*/  @!P1 BRA `(.L_x_5) ;  /* 0x0000000000a49947 */ /* 0x000fea0003800000 */
[----:B------:R-:W1:Y:S01]  /*0940*/  LDCU UR6, c[0x0][0x39c] ;  /* 0x00007380ff0677ac */ /* 0x000e620008000800 */
[----:B------:R-:W-:Y:S01]  /*0950*/  IMAD.IADD R23, R8, 0x1, R18 ;  /* 0x0000000108177824 */ /* 0x000fe200078e0212 */
[----:B------:R-:W2:Y:S01]  /*0960*/  LDC.64 R12, c[0x0][0x390] ;  /* 0x0000e400ff0c7b82 */ /* 0x000ea20000000a00 */
[----:B------:R-:W-:Y:S02]  /*0970*/  IADD3 R19, P2, PT, R11, R18, RZ ;  /* 0x000000120b137210 */ /* 0x000fe40007f5e0ff */
[C---:B------:R-:W-:Y:S02]  /*0980*/  VIADD R21, R23.reuse, 0x1 ;  /* 0x0000000117157836 */ /* 0x040fe40000000000 */
[C---:B------:R-:W-:Y:S02]  /*0990*/  VIADD R22, R23.reuse, 0x2 ;  /* 0x0000000217167836 */ /* 0x040fe40000000000 */
[----:B------:R-:W-:Y:S01]  /*09a0*/  IMAD.X R20, RZ, RZ, RZ, P2 ;  /* 0x000000ffff147224 */ /* 0x000fe200010e06ff */
[----:B------:R-:W3:Y:S01]  /*09b0*/  LDC.64 R16, c[0x0][0x388] ;  /* 0x0000e200ff107b82 */ /* 0x000ee20000000a00 */
[C---:B------:R-:W-:Y:S01]  /*09c0*/  VIADD R24, R23.reuse, 0x3 ;  /* 0x0000000317187836 */ /* 0x040fe20000000000 */
[----:B-1----:R-:W-:-:S02]  /*09d0*/  ISETP.GE.AND P1, PT, R23, UR6, PT ;  /* 0x0000000617007c0c */ /* 0x002fc4000bf26270 */
[----:B------:R-:W-:Y:S02]  /*09e0*/  ISETP.GE.AND P2, PT, R21, UR6, PT ;  /* 0x0000000615007c0c */ /* 0x000fe4000bf46270 */
[----:B------:R-:W-:Y:S02]  /*09f0*/  ISETP.GT.AND P1, PT, R23, -0x1, !P1 ;  /* 0xffffffff1700780c */ /* 0x000fe40004f24270 */
[----:B------:R-:W-:Y:S02]  /*0a00*/  ISETP.GT.AND P2, PT, R21, -0x1, !P2 ;  /* 0xffffffff1500780c */ /* 0x000fe40005744270 */
[----:B------:R-:W-:Y:S02]  /*0a10*/  PLOP3.LUT P1, PT, P0, P1, PT, 0x80, 0x8 ;  /* 0x000000000008781c */ /* 0x000fe40000723070 */
[----:B--2---:R-:W-:Y:S02]  /*0a20*/  LEA R12, P5, R19, R12, 0x2 ;  /* 0x0000000c130c7211 */ /* 0x004fe400078a10ff */
[----:B------:R-:W-:-:S02]  /*0a30*/  ISETP.GE.AND P3, PT, R22, UR6, PT ;  /* 0x0000000616007c0c */ /* 0x000fc4000bf66270 */
[----:B------:R-:W-:Y:S01]  /*0a40*/  LEA.HI.X R13, R19, R13, R20, 0x2, P5 ;  /* 0x0000000d130d7211 */ /* 0x000fe200028f1414 */
[----:B------:R-:W-:Y:S01]  /*0a50*/  IMAD R19, R10, UR6, R23 ;  /* 0x000000060a137c24 */ /* 0x000fe2000f8e0217 */
[----:B------:R-:W-:Y:S02]  /*0a60*/  ISETP.GE.AND P5, PT, R24, UR6, PT ;  /* 0x0000000618007c0c */ /* 0x000fe4000bfa6270 */
[----:B------:R-:W-:Y:S01]  /*0a70*/  ISETP.GT.AND P3, PT, R22, -0x1, !P3 ;  /* 0xffffffff1600780c */ /* 0x000fe20005f64270 */
[----:B---3--:R-:W-:Y:S01]  /*0a80*/  IMAD.WIDE R16, R19, 0x4, R16 ;  /* 0x0000000413107825 */ /* 0x008fe200078e0210 */
[----:B------:R-:W-:Y:S01]  /*0a90*/  PLOP3.LUT P2, PT, P0, P2, PT, 0x80, 0x8 ;  /* 0x000000000008781c */ /* 0x000fe20000745070 */
[----:B------:R-:W1:Y:S01]  /*0aa0*/  @P1 LDC.64 R14, c[0x0][0x390] ;  /* 0x0000e400ff0e1b82 */ /* 0x000e620000000a00 */
[----:B------:R-:W-:Y:S01]  /*0ab0*/  ISETP.GT.AND P5, PT, R24, -0x1, !P5 ;  /* 0xffffffff1800780c */ /* 0x000fe20006fa4270 */
[----:B------:R-:W-:Y:S01]  /*0ac0*/  @P1 IMAD.IADD R21, R11, 0x1, R18 ;  /* 0x000000010b151824 */ /* 0x000fe200078e0212 */
[----:B------:R-:W-:Y:S01]  /*0ad0*/  PLOP3.LUT P3, PT, P0, P3, PT, 0x80, 0x8 ;  /* 0x000000000008781c */ /* 0x000fe20000767070 */
[----:B------:R-:W2:Y:S01]  /*0ae0*/  @P1 LDG.E R20, desc[UR8][R16.64] ;  /* 0x0000000810141981 */ /* 0x000ea2000c1e1900 */
[----:B------:R-:W-:-:S07]  /*0af0*/  PLOP3.LUT P5, PT, P0, P5, PT, 0x80, 0x8 ;  /* 0x000000000008781c */ /* 0x000fce00007ab070 */
[----:B------:R-:W3:Y:S04]  /*0b00*/  @P2 LDG.E R22, desc[UR8][R16.64+0x4] ;  /* 0x0000040810162981 */ /* 0x000ee8000c1e1900 */
[----:B------:R-:W3:Y:S04]  /*0b10*/  @P2 LDG.E R19, desc[UR8][R12.64+0x4] ;  /* 0x000004080c132981 */ /* 0x000ee8000c1e1900 */
[----:B------:R-:W4:Y:S01]  /*0b20*/  @P3 LDG.E R24, desc[UR8][R16.64+0x8] ;  /* 0x0000080810183981 */ /* 0x000f22000c1e1900 */
[----:B-1----:R-:W-:-:S03]  /*0b30*/  @P1 IMAD.WIDE.U32 R14, R21, 0x4, R14 ;  /* 0x00000004150e1825 */ /* 0x002fc600078e000e */
[----:B------:R-:W5:Y:S04]  /*0b40*/  @P5 LDG.E R26, desc[UR8][R16.64+0xc] ;  /* 0x00000c08101a5981 */ /* 0x000f68000c1e1900 */
[----:B------:R-:W4:Y:S04]  /*0b50*/  @P3 LDG.E R21, desc[UR8][R12.64+0x8] ;  /* 0x000008080c153981 */ /* 0x000f28000c1e1900 */
[----:B------:R-:W2:Y:S04]  /*0b60*/  @P1 LDG.E R14, desc[UR8][R14.64] ;  /* 0x000000080e0e1981 */ /* 0x000ea8000c1e1900 */
[----:B------:R-:W5:Y:S01]  /*0b70*/  @P5 LDG.E R23, desc[UR8][R12.64+0xc] ;  /* 0x00000c080c175981 */ /* 0x000f62000c1e1900 */
[----:B------:R-:W-:Y:S01]  /*0b80*/  IADD3 R18, PT, PT, R18, 0x4, RZ ;  /* 0x0000000412127810 */ /* 0x000fe20007ffe0ff */
[----:B--2---:R-:W-:-:S04]  /*0b90*/  @P1 FFMA R7, R20, R14, R7 ;  /* 0x0000000e14071223 */ /* 0x004fc80000000007 */
[----:B---3--:R-:W-:-:S04]  /*0ba0*/  @P2 FFMA R7, R22, R19, R7 ;  /* 0x0000001316072223 */ /* 0x008fc80000000007 */
[----:B----4-:R-:W-:-:S04]  /*0bb0*/  @P3 FFMA R7, R24, R21, R7 ;  /* 0x0000001518073223 */ /* 0x010fc80000000007 */
[----:B-----5:R-:W-:-:S07]  /*0bc0*/  @P5 FFMA R7, R26, R23, R7 ;  /* 0x000000171a075223 */ /* 0x020fce0000000007 */
.L_x_5:
[----:B------:R-:W-:Y:S04]  /*0bd0*/  BSSY.RECONVERGENT B0, `(.L_x_4) ;  /* 0x0000032000007945 */ /* 0x000fe80003800200 */
[----:B------:R-:W-:Y:S05]  /*0be0*/  @!P6 BRA `(.L_x_6) ;  /* 0x0000000000c0e947 */ /* 0x000fea0003800000 */
[----:B------:R-:W1:Y:S01]  /*0bf0*/  LDCU UR6, c[0x0][0x3a0] ;  /* 0x00007400ff0677ac */ /* 0x000e620008000800 */
[----:B------:R-:W-:Y:S01]  /*0c00*/  ISETP.NE.AND P1, PT, R3, 0x1, PT ;  /* 0x000000010300780c */ /* 0x000fe20003f25270 */
[----:B-1----:R-:W-:-:S04]  /*0c10*/  ULOP3.LUT UR6, UR6, 0x1, URZ, 0xc0, !UPT ;  /* 0x0000000106067892 */ /* 0x002fc8000f8ec0ff */
[----:B------:R-:W-:-:S08]  /*0c20*/  UISETP.NE.U32.AND UP0, UPT, UR6, 0x1, UPT ;  /* 0x000000010600788c */ /* 0x000fd0000bf05070 */
[----:B------:R-:W-:Y:S05]  /*0c30*/  @!P1 BRA `(.L_x_7) ;  /* 0x00000000006c9947 */ /* 0x000fea0003800000 */
[----:B------:R-:W1:Y:S01]  /*0c40*/  LDCU UR6, c[0x0][0x39c] ;  /* 0x00007380ff0677ac */ /* 0x000e620008000800 */
[----:B------:R-:W-:Y:S01]  /*0c50*/  IMAD.IADD R19, R8, 0x1, R18 ;  /* 0x0000000108137824 */ /* 0x000fe200078e0212 */
[----:B------:R-:W2:Y:S03]  /*0c60*/  LDC.64 R14, c[0x0][0x388] ;  /* 0x0000e200ff0e7b82 */ /* 0x000ea60000000a00 */
[C---:B------:R-:W-:Y:S01]  /*0c70*/  VIADD R12, R19.reuse, 0x1 ;  /* 0x00000001130c7836 */ /* 0x040fe20000000000 */
[----:B-1----:R-:W-:-:S04]  /*0c80*/  ISETP.GE.AND P1, PT, R19, UR6, PT ;  /* 0x0000000613007c0c */ /* 0x002fc8000bf26270 */
[----:B------:R-:W-:Y:S02]  /*0c90*/  ISETP.GE.AND P2, PT, R12, UR6, PT ;  /* 0x000000060c007c0c */ /* 0x000fe4000bf46270 */
[----:B------:R-:W-:Y:S01]  /*0ca0*/  ISETP.GT.AND P1, PT, R19, -0x1, !P1 ;  /* 0xffffffff1300780c */ /* 0x000fe20004f24270 */
[----:B------:R-:W-:Y:S01]  /*0cb0*/  IMAD R19, R10, UR6, R19 ;  /* 0x000000060a137c24 */ /* 0x000fe2000f8e0213 */
[----:B------:R-:W-:Y:S02]  /*0cc0*/  ISETP.GT.AND P2, PT, R12, -0x1, !P2 ;  /* 0xffffffff0c00780c */ /* 0x000fe40005744270 */
[----:B------:R-:W-:Y:S01]  /*0cd0*/  PLOP3.LUT P1, PT, P0, P1, PT, 0x80, 0x8 ;  /* 0x000000000008781c */ /* 0x000fe20000723070 */
[----:B--2---:R-:W-:Y:S01]  /*0ce0*/  IMAD.WIDE R14, R19, 0x4, R14 ;  /* 0x00000004130e7825 */ /* 0x004fe200078e020e */
[----:B------:R-:W-:-:S11]  /*0cf0*/  PLOP3.LUT P2, PT, P0, P2, PT, 0x80, 0x8 ;  /* 0x000000000008781c */ /* 0x000fd60000745070 */
[----:B------:R-:W1:Y:S01]  /*0d00*/  @P1 LDC.64 R16, c[0x0][0x390] ;  /* 0x0000e400ff101b82 */ /* 0x000e620000000a00 */
[C---:B------:R-:W-:Y:S01]  /*0d10*/  @P1 IMAD.IADD R21, R11.reuse, 0x1, R18 ;  /* 0x000000010b151824 */ /* 0x040fe200078e0212 */
[----:B------:R-:W-:Y:S01]  /*0d20*/  @P2 IADD3 R20, P3, PT, R11, R18, RZ ;  /* 0x000000120b142210 */ /* 0x000fe20007f7e0ff */
[----:B------:R-:W2:Y:S04]  /*0d30*/  @P2 LDG.E R22, desc[UR8][R14.64+0x4] ;  /* 0x000004080e162981 */ /* 0x000ea8000c1e1900 */
[----:B------:R-:W-:Y:S01]  /*0d40*/  @P2 IMAD.X R19, RZ, RZ, RZ, P3 ;  /* 0x000000ffff132224 */ /* 0x000fe200018e06ff */
[----:B------:R-:W3:Y:S01]  /*0d50*/  @P2 LDC.64 R12, c[0x0][0x390] ;  /* 0x0000e400ff0c2b82 */ /* 0x000ee20000000a00 */
[----:B-1----:R-:W-:-:S06]  /*0d60*/  @P1 IMAD.WIDE.U32 R16, R21, 0x4, R16 ;  /* 0x0000000415101825 */ /* 0x002fcc00078e0010 */
[----:B------:R-:W4:Y:S01]  /*0d70*/  @P1 LDG.E R16, desc[UR8][R16.64] ;  /* 0x0000000810101981 */ /* 0x000f22000c1e1900 */
[----:B---3--:R-:W-:-:S04]  /*0d80*/  @P2 LEA R12, P3, R20, R12, 0x2 ;  /* 0x0000000c140c2211 */ /* 0x008fc800078610ff */
[----:B------:R-:W-:Y:S02]  /*0d90*/  @P2 LEA.HI.X R13, R20, R13, R19, 0x2, P3 ;  /* 0x0000000d140d2211 */ /* 0x000fe400018f1413 */
[----:B------:R-:W4:Y:S04]  /*0da0*/  @P1 LDG.E R20, desc[UR8][R14.64] ;  /* 0x000000080e141981 */ /* 0x000f28000c1e1900 */
[----:B------:R-:W2:Y:S01]  /*0db0*/  @P2 LDG.E R12, desc[UR8][R12.64+0x4] ;  /* 0x000004080c0c2981 */ /* 0x000ea2000c1e1900 */
[----:B------:R-:W-:Y:S02]  /*0dc0*/  VIADD R18, R18, 0x2 ;  /* 0x0000000212127836 */ /* 0x000fe40000000000 */
[----:B----4-:R-:W-:-:S04]  /*0dd0*/  @P1 FFMA R7, R16, R20, R7 ;  /* 0x0000001410071223 */ /* 0x010fc80000000007 */
[----:B--2---:R-:W-:-:S07]  /*0de0*/  @P2 FFMA R7, R22, R12, R7 ;  /* 0x0000000c16072223 */ /* 0x004fce0000000007 */
.L_x_7:
[----:B------:R-:W-:Y:S05]  /*0df0*/  BRA.U UP0, `(.L_x_6) ;  /* 0x00000001003c7547 */ /* 0x000fea000b800000 */
[----:B------:R-:W1:Y:S01]  /*0e00*/  LDC R16, c[0x0][0x39c] ;  /* 0x0000e700ff107b82 */ /* 0x000e620000000800 */
[----:B------:R-:W-:-:S05]  /*0e10*/  IMAD.IADD R17, R8, 0x1, R18 ;  /* 0x0000000108117824 */ /* 0x000fca00078e0212 */
[----:B-1----:R-:W-:-:S04]  /*0e20*/  ISETP.GE.AND P1, PT, R17, R16, PT ;  /* 0x000000101100720c */ /* 0x002fc80003f26270 */
[----:B------:R-:W-:-:S04]  /*0e30*/  ISETP.GT.AND P1, PT, R17, -0x1, !P1 ;  /* 0xffffffff1100780c */ /* 0x000fc80004f24270 */
[----:B------:R-:W-:-:S13]  /*0e40*/  PLOP3.LUT P1, PT, P0, P1, PT, 0x80, 0x8 ;  /* 0x000000000008781c */ /* 0x000fda0000723070 */
[----:B------:R-:W-:Y:S05]  /*0e50*/  @!P1 BRA `(.L_x_6) ;  /* 0x0000000000249947 */ /* 0x000fea0003800000 */
[----:B------:R-:W1:Y:S01]  /*0e60*/  LDC.64 R14, c[0x0][0x388] ;  /* 0x0000e200ff0e7b82 */ /* 0x000e620000000a00 */
[----:B------:R-:W-:Y:S02]  /*0e70*/  IMAD R17, R10, R16, R17 ;  /* 0x000000100a117224 */ /* 0x000fe400078e0211 */
[----:B------:R-:W-:-:S05]  /*0e80*/  IMAD.IADD R11, R11, 0x1, R18 ;  /* 0x000000010b0b7824 */ /* 0x000fca00078e0212 */
[----:B------:R-:W2:Y:S01]  /*0e90*/  LDC.64 R12, c[0x0][0x390] ;  /* 0x0000e400ff0c7b82 */ /* 0x000ea20000000a00 */
[----:B-1----:R-:W-:-:S06]  /*0ea0*/  IMAD.WIDE R14, R17, 0x4, R14 ;  /* 0x00000004110e7825 */ /* 0x002fcc00078e020e */
[----:B------:R-:W3:Y:S01]  /*0eb0*/  LDG.E R14, desc[UR8][R14.64] ;  /* 0x000000080e0e7981 */ /* 0x000ee2000c1e1900 */
[----:B--2---:R-:W-:-:S06]  /*0ec0*/  IMAD.WIDE.U32 R12, R11, 0x4, R12 ;  /* 0x000000040b0c7825 */ /* 0x004fcc00078e000c */
[----:B------:R-:W3:Y:S02]  /*0ed0*/  LDG.E R12, desc[UR8][R12.64] ;  /* 0x000000080c0c7981 */ /* 0x000ee4000c1e1900 */
[----:B---3--:R-:W-:-:S07]  /*0ee0*/  FFMA R7, R14, R12, R7 ;  /* 0x0000000c0e077223 */ /* 0x008fce0000000007 */
.L_x_6:
[----:B0-----:R-:W-:Y:S05]  /*0ef0*/  BSYNC.RECONVERGENT B0 ;  /* 0x0000000000007941 */ /* 0x001fea0003800200 */
.L_x_4:
[----:B------:R-:W-:Y:S05]  /*0f00*/  @P4 BRA `(.L_x_8) ;  /* 0xfffffff400284947 */ /* 0x000fea000383ffff */
[----:B------:R-:W1:Y:S02]  /*0f10*/  LDC.64 R8, c[0x0][0x380] ;  /* 0x0000e000ff087b82 */ /* 0x000e640000000a00 */
[----:B-1----:R-:W-:-:S04]  /*0f20*/  IMAD.WIDE R8, R0, 0x4, R8 ;  /* 0x0000000400087825 */ /* 0x002fc800078e0208 */
[----:B------:R-:W-:Y:S01]  /*0f30*/  VIADD R0, R0, UR5 ;  /* 0x0000000500007c36 */ /* 0x000fe20008000000 */
[----:B------:R1:W-:Y:S04]  /*0f40*/  STG.E desc[UR8][R8.64], R7 ;  /* 0x0000000708007986 */ /* 0x0003e8000c101908 */
[----:B------:R-:W-:-:S13]  /*0f50*/  ISETP.GE.AND P0, PT, R0, UR4, PT ;  /* 0x0000000400007c0c */ /* 0x000fda000bf06270 */
[----:B-1----:R-:W-:Y:S05]  /*0f60*/  @!P0 BRA `(.L_x_9) ;  /* 0xfffffff000988947 */ /* 0x002fea000383ffff */
[----:B0-----:R-:W-:Y:S05]  /*0f70*/  EXIT ;  /* 0x000000000000794d */ /* 0x001fea0003800000 */
.L_x_10:
[----:B------:R-:W-:-:S00]  /*0f80*/  BRA `(.L_x_10) ;  /* 0xfffffffc00fc7947 */ /* 0x000fc0000383ffff */
[----:B------:R-:W-:-:S00]  /*0f90*/  NOP ;  /* 0x0000000000007918 */ /* 0x000fc00000000000 */
        /* <DEDUP_REMOVED lines=14> */
.L_x_44:


//--------------------- .text._Z6kernelPfS_iii    --------------------------
	.section	.text._Z6kernelPfS_iii,"ax",@progbits
	.align	128
        .global         _Z6kernelPfS_iii
        .type           _Z6kernelPfS_iii,@function
        .size           _Z6kernelPfS_iii,(.L_x_45 - _Z6kernelPfS_iii)
        .other          _Z6kernelPfS_iii,@"STO_CUDA_ENTRY STV_DEFAULT"
_Z6kernelPfS_iii:
.text._Z6kernelPfS_iii:
        /* <DEDUP_REMOVED lines=16> */
.L_x_12:
[----:B0-----:R-:W-:-:S04]  /*0100*/  IMAD.WIDE R2, R0, 0x4, R4 ;  /* 0x0000000400027825 */ /* 0x001fc800078e0204 */
[----:B------:R-:W-:Y:S01]  /*0110*/  VIADD R0, R0, UR5 ;  /* 0x0000000500007c36 */ /* 0x000fe20008000000 */
[----:B------:R1:W-:Y:S04]  /*0120*/  STG.E desc[UR8][R2.64], RZ ;  /* 0x000000ff02007986 */ /* 0x0003e8000c101908 */
[----:B------:R-:W-:-:S13]  /*0130*/  ISETP.GE.AND P0, PT, R0, UR4, PT ;  /* 0x0000000400007c0c */ /* 0x000fda000bf06270 */
[----:B-1----:R-:W-:Y:S05]  /*0140*/  @!P0 BRA `(.L_x_12) ;  /* 0xfffffffc00ec8947 */ /* 0x002fea000383ffff */
[----:B------:R-:W-:Y:S05]  /*0150*/  EXIT ;  /* 0x000000000000794d */ /* 0x000fea0003800000 */
.L_x_11:
[C---:B------:R-:W-:Y:S01]  /*0160*/  LOP3.LUT R20, R6.reuse, 0x7, RZ, 0xc0, !PT ;  /* 0x0000000706147812 */ /* 0x040fe200078ec0ff */
[C---:B------:R-:W-:Y:S01]  /*0170*/  VIADD R2, R6.reuse, 0xffffffff ;  /* 0xffffffff06027836 */ /* 0x040fe20000000000 */
[C---:B------:R-:W-:Y:S01]  /*0180*/  LOP3.LUT R21, R6.reuse, 0x3, RZ, 0xc0, !PT ;  /* 0x0000000306157812 */ /* 0x040fe200078ec0ff */
[----:B------:R-:W0:Y:S01]  /*0190*/  LDCU UR10, c[0x0][0x394] ;  /* 0x00007280ff0a77ac */ /* 0x000e220008000800 */
[----:B------:R-:W-:Y:S01]  /*01a0*/  LOP3.LUT R6, R6, 0x7ffffff8, RZ, 0xc0, !PT ;  /* 0x7ffffff806067812 */ /* 0x000fe200078ec0ff */
[----:B------:R-:W-:Y:S02]  /*01b0*/  VIADD R3, R20, 0xffffffff ;  /* 0xffffffff14037836 */ /* 0x000fe40000000000 */
[----:B------:R-:W-:-:S03]  /*01c0*/  IMAD.HI R2, R2, 0x2aaaaaab, RZ ;  /* 0x2aaaaaab02027827 */ /* 0x000fc600078e02ff */
[----:B------:R-:W-:Y:S02]  /*01d0*/  ISETP.GE.U32.AND P5, PT, R3, 0x3, PT ;  /* 0x000000030300780c */ /* 0x000fe40003fa6070 */
[----:B------:R-:W-:-:S11]  /*01e0*/  LEA.HI R7, R2, R2, RZ, 0x1 ;  /* 0x0000000202077211 */ /* 0x000fd600078f08ff */
.L_x_20:
[----:B------:R-:W1:Y:S01]  /*01f0*/  LDC R11, c[0x0][0x394] ;  /* 0x0000e500ff0b7b82 */ /* 0x000e620000000800 */
[----:B------:R-:W-:Y:S01]  /*0200*/  IMAD R10, R7, -0x3, R0 ;  /* 0xfffffffd070a7824 */ /* 0x000fe200078e0200 */
        /* <DEDUP_REMOVED lines=12> */
[----:B------:R-:W-:-:S05]  /*02d0*/  IMAD.HI.U32 R3, R3, R8, RZ ;  /* 0x0000000803037227 */ /* 0x000fca00078e00ff */
[----:B------:R-:W-:-:S05]  /*02e0*/  IADD3 R4, PT, PT, -R3, RZ, RZ ;  /* 0x000000ff03047210 */ /* 0x000fca0007ffe1ff */
[----:B------:R-:W-:Y:S01]  /*02f0*/  IMAD R4, R5, R4, R8 ;  /* 0x0000000405047224 */ /* 0x000fe200078e0208 */
[----:B------:R-:W-:-:S04]  /*0300*/  CS2R R8, SRZ ;  /* 0x0000000000087805 */ /* 0x000fc8000001ff00 */
[----:B------:R-:W-:-:S13]  /*0310*/  ISETP.GT.U32.AND P1, PT, R5, R4, PT ;  /* 0x000000040500720c */ /* 0x000fda0003f24070 */
[----:B------:R-:W-:Y:S02]  /*0320*/  @!P1 IMAD.IADD R4, R4, 0x1, -R5 ;  /* 0x0000000104049824 */ /* 0x000fe400078e0a05 */
[----:B------:R-:W-:Y:S01]  /*0330*/  @!P1 VIADD R3, R3, 0x1 ;  /* 0x0000000103039836 */ /* 0x000fe20000000000 */
[----:B------:R-:W-:Y:S02]  /*0340*/  ISETP.NE.AND P1, PT, R11, RZ, PT ;  /* 0x000000ff0b00720c */ /* 0x000fe40003f25270 */
[----:B------:R-:W-:-:S13]  /*0350*/  ISETP.GE.U32.AND P0, PT, R4, R5, PT ;  /* 0x000000050400720c */ /* 0x000fda0003f06070 */
[----:B------:R-:W-:-:S04]  /*0360*/  @P0 VIADD R3, R3, 0x1 ;  /* 0x0000000103030836 */ /* 0x000fc80000000000 */
[----:B------:R-:W-:Y:S01]  /*0370*/  @!P2 IMAD.MOV R3, RZ, RZ, -R3 ;  /* 0x000000ffff03a224 */ /* 0x000fe200078e0a03 */
[----:B------:R-:W-:-:S05]  /*0380*/  @!P1 LOP3.LUT R3, RZ, R11, RZ, 0x33, !PT ;  /* 0x0000000bff039212 */ /* 0x000fca00078e33ff */
[----:B------:R-:W-:-:S04]  /*0390*/  IMAD.MOV R5, RZ, RZ, -R3 ;  /* 0x000000ffff057224 */ /* 0x000fc800078e0a03 */
[----:B------:R-:W-:Y:S02]  /*03a0*/  IMAD R10, R11, R5, R10 ;  /* 0x000000050b0a7224 */ /* 0x000fe400078e020a */
[----:B------:R-:W-:-:S07]  /*03b0*/  IMAD R11, R7, -0x3, R3 ;  /* 0xfffffffd070b7824 */ /* 0x000fce00078e0203 */
.L_x_19:
[----:B------:R-:W1:Y:S01]  /*03c0*/  LDCU UR6, c[0x0][0x398] ;  /* 0x00007300ff0677ac */ /* 0x000e620008000800 */
[----:B------:R-:W-:Y:S01]  /*03d0*/  IADD3 R12, PT, PT, R11, R8, RZ ;  /* 0x000000080b0c7210 */ /* 0x000fe20007ffe0ff */
[----:B------:R-:W-:Y:S01]  /*03e0*/  IMAD.MOV.U32 R4, RZ, RZ, RZ ;  /* 0x000000ffff047224 */ /* 0x000fe200078e00ff */
        /* <DEDUP_REMOVED lines=10> */
.L_x_14:
[----:B------:R-:W-:-:S04]  /*0490*/  IMAD.IADD R17, R10, 0x1, R15 ;  /* 0x000000010a117824 */ /* 0x000fc800078e020f */
[C---:B------:R-:W-:Y:S01]  /*04a0*/  VIADD R4, R17.reuse, 0x1 ;  /* 0x0000000111047836 */ /* 0x040fe20000000000 */
[C---:B0-----:R-:W-:Y:S01]  /*04b0*/  ISETP.GE.AND P1, PT, R17.reuse, UR10, PT ;  /* 0x0000000a11007c0c */ /* 0x041fe2000bf26270 */
[----:B------:R-:W-:Y:S01]  /*04c0*/  IMAD R5, R12, UR10, R17 ;  /* 0x0000000a0c057c24 */ /* 0x000fe2000f8e0211 */
[C---:B------:R-:W-:Y:S01]  /*04d0*/  IADD3 R14, PT, PT, R17.reuse, 0x2, RZ ;  /* 0x00000002110e7810 */ /* 0x040fe20007ffe0ff */
[C---:B------:R-:W-:Y:S01]  /*04e0*/  VIADD R16, R17.reuse, 0x3 ;  /* 0x0000000311107836 */ /* 0x040fe20000000000 */
[----:B------:R-:W-:Y:S02]  /*04f0*/  ISETP.GT.AND P1, PT, R17, -0x1, !P1 ;  /* 0xffffffff1100780c */ /* 0x000fe40004f24270 */
[C---:B------:R-:W-:Y:S02]  /*0500*/  ISETP.GE.AND P2, PT, R4.reuse, UR10, PT ;  /* 0x0000000a04007c0c */ /* 0x040fe4000bf46270 */
[----:B------:R-:W-:Y:S02]  /*0510*/  PLOP3.LUT P1, PT, P0, P1, PT, 0x80, 0x8 ;  /* 0x000000000008781c */ /* 0x000fe40000723070 */
[----:B------:R-:W-:Y:S01]  /*0520*/  ISETP.GT.AND P2, PT, R4, -0x1, !P2 ;  /* 0xffffffff0400780c */ /* 0x000fe20005744270 */
[----:B-1----:R-:W-:Y:S01]  /*0530*/  IMAD.WIDE R4, R5, 0x4, R2 ;  /* 0x0000000405047825 */ /* 0x002fe200078e0202 */
[----:B------:R-:W-:-:S02]  /*0540*/  ISETP.GE.AND P4, PT, R14, UR10, PT ;  /* 0x0000000a0e007c0c */ /* 0x000fc4000bf86270 */
[----:B------:R-:W-:Y:S02]  /*0550*/  PLOP3.LUT P2, PT, P0, P2, PT, 0x80, 0x8 ;  /* 0x000000000008781c */ /* 0x000fe40000745070 */
[----:B------:R-:W-:Y:S02]  /*0560*/  ISETP.GT.AND P4, PT, R14, -0x1, !P4 ;  /* 0xffffffff0e00780c */ /* 0x000fe40006784270 */
[C---:B------:R-:W-:Y:S02]  /*0570*/  ISETP.GE.AND P3, PT, R16.reuse, UR10, PT ;  /* 0x0000000a10007c0c */ /* 0x040fe4000bf66270 */
[----:B------:R-:W-:Y:S01]  /*0580*/  PLOP3.LUT P4, PT, P0, P4, PT, 0x80, 0x8 ;  /* 0x000000000008781c */ /* 0x000fe20000789070 */
[----:B------:R-:W2:Y:S01]  /*0590*/  @P1 LDG.E R22, desc[UR8][R4.64] ;  /* 0x0000000804161981 */ /* 0x000ea2000c1e1900 */
[----:B------:R-:W-:-:S04]  /*05a0*/  ISETP.GT.AND P3, PT, R16, -0x1, !P3 ;  /* 0xffffffff1000780c */ /* 0x000fc80005f64270 */
[----:B------:R-:W-:Y:S01]  /*05b0*/  PLOP3.LUT P3, PT, P0, P3, PT, 0x80, 0x8 ;  /* 0x000000000008781c */ /* 0x000fe20000767070 */
[----:B------:R-:W3:Y:S06]  /*05c0*/  @P2 LDG.E R24, desc[UR8][R4.64+0x4] ;  /* 0x0000040804182981 */ /* 0x000eec000c1e1900 */
[----:B------:R-:W4:Y:S06]  /*05d0*/  @P4 LDG.E R18, desc[UR8][R4.64+0x8] ;  /* 0x0000080804124981 */ /* 0x000f2c000c1e1900 */
[----:B------:R-:W5:Y:S01]  /*05e0*/  @P3 LDG.E R16, desc[UR8][R4.64+0xc] ;  /* 0x00000c0804103981 */ /* 0x000f62000c1e1900 */
[----:B------:R-:W-:-:S04]  /*05f0*/  IMAD.IADD R14, R13, 0x1, R15 ;  /* 0x000000010d0e7824 */ /* 0x000fc800078e020f */
[C---:B------:R-:W-:Y:S02]  /*0600*/  @P1 IMAD.SHL.U32 R23, R14.reuse, 0x4, RZ ;  /* 0x000000040e171824 */ /* 0x040fe400078e00ff */
[----:B------:R-:W-:-:S04]  /*0610*/  IMAD.SHL.U32 R14, R14, 0x4, RZ ;  /* 0x000000040e0e7824 */ /* 0x000fc800078e00ff */
[----:B------:R-:W2:Y:S08]  /*0620*/  @P1 LDC R23, c[0x3][R23] ;  /* 0x00c0000017171b82 */ /* 0x000eb00000000800 */
[----:B------:R-:W3:Y:S08]  /*0630*/  @P2 LDC R25, c[0x3][R14+0x4] ;  /* 0x00c001000e192b82 */ /* 0x000ef00000000800 */
[----:B------:R-:W4:Y:S08]  /*0640*/  @P4 LDC R26, c[0x3][R14+0x8] ;  /* 0x00c002000e1a4b82 */ /* 0x000f300000000800 */
[----:B------:R-:W5:Y:S01]  /*0650*/  @P3 LDC R19, c[0x3][R14+0xc] ;  /* 0x00c003000e133b82 */ /* 0x000f620000000800 */
[----:B--2---:R-:W-:Y:S01]  /*0660*/  @P1 FFMA R9, R22, R23, R9 ;  /* 0x0000001716091223 */ /* 0x004fe20000000009 */
[----:B------:R-:W-:-:S05]  /*0670*/  VIADD R22, R17, 0x4 ;  /* 0x0000000411167836 */ /* 0x000fca0000000000 */
[----:B------:R-:W-:Y:S01]  /*0680*/  ISETP.GE.AND P1, PT, R22, UR10, PT ;  /* 0x0000000a16007c0c */ /* 0x000fe2000bf26270 */
[----:B---3--:R-:W-:Y:S01]  /*0690*/  @P2 FFMA R9, R24, R25, R9 ;  /* 0x0000001918092223 */ /* 0x008fe20000000009 */
[C---:B------:R-:W-:Y:S02]  /*06a0*/  IADD3 R24, PT, PT, R17.reuse, 0x5, RZ ;  /* 0x0000000511187810 */ /* 0x040fe40007ffe0ff */
[----:B------:R-:W-:Y:S01]  /*06b0*/  ISETP.GT.AND P1, PT, R22, -0x1, !P1 ;  /* 0xffffffff1600780c */ /* 0x000fe20004f24270 */
[C---:B------:R-:W-:Y:S01]  /*06c0*/  VIADD R22, R17.reuse, 0x6 ;  /* 0x0000000611167836 */ /* 0x040fe20000000000 */
[----:B------:R-:W-:Y:S01]  /*06d0*/  ISETP.GE.AND P2, PT, R24, UR10, PT ;  /* 0x0000000a18007c0c */ /* 0x000fe2000bf46270 */
[----:B----4-:R-:W-:Y:S01]  /*06e0*/  @P4 FFMA R9, R18, R26, R9 ;  /* 0x0000001a12094223 */ /* 0x010fe20000000009 */
[----:B------:R-:W-:Y:S01]  /*06f0*/  PLOP3.LUT P1, PT, P0, P1, PT, 0x80, 0x8 ;  /* 0x000000000008781c */ /* 0x000fe20000723070 */
[----:B------:R-:W-:Y:S01]  /*0700*/  VIADD R17, R17, 0x7 ;  /* 0x0000000711117836 */ /* 0x000fe20000000000 */
[----:B------:R-:W-:-:S02]  /*0710*/  ISETP.GE.AND P4, PT, R22, UR10, PT ;  /* 0x0000000a16007c0c */ /* 0x000fc4000bf86270 */
[----:B------:R-:W-:Y:S01]  /*0720*/  ISETP.GT.AND P2, PT, R24, -0x1, !P2 ;  /* 0xffffffff1800780c */ /* 0x000fe20005744270 */
[----:B-----5:R-:W-:Y:S01]  /*0730*/  @P3 FFMA R9, R16, R19, R9 ;  /* 0x0000001310093223 */ /* 0x020fe20000000009 */
[----:B------:R-:W-:Y:S02]  /*0740*/  ISETP.GT.AND P4, PT, R22, -0x1, !P4 ;  /* 0xffffffff1600780c */ /* 0x000fe40006784270 */
[C---:B------:R-:W-:Y:S02]  /*0750*/  ISETP.GE.AND P3, PT, R17.reuse, UR10, PT ;  /* 0x0000000a11007c0c */ /* 0x040fe4000bf66270 */
[----:B------:R-:W-:Y:S02]  /*0760*/  PLOP3.LUT P2, PT, P0, P2, PT, 0x80, 0x8 ;  /* 0x000000000008781c */ /* 0x000fe40000745070 */
[----:B------:R-:W-:Y:S01]  /*0770*/  ISETP.GT.AND P3, PT, R17, -0x1, !P3 ;  /* 0xffffffff1100780c */ /* 0x000fe20005f64270 */
[----:B------:R-:W2:Y:S01]  /*0780*/  @P1 LDG.E R16, desc[UR8][R4.64+0x10] ;  /* 0x0000100804101981 */ /* 0x000ea2000c1e1900 */
[----:B------:R-:W-:-:S02]  /*0790*/  PLOP3.LUT P4, PT, P0, P4, PT, 0x80, 0x8 ;  /* 0x000000000008781c */ /* 0x000fc40000789070 */
[----:B------:R-:W-:-:S07]  /*07a0*/  PLOP3.LUT P3, PT, P0, P3, PT, 0x80, 0x8 ;  /* 0x000000000008781c */ /* 0x000fce0000767070 */
[----:B------:R-:W3:Y:S04]  /*07b0*/  @P2 LDG.E R18, desc[UR8][R4.64+0x14] ;  /* 0x0000140804122981 */ /* 0x000ee8000c1e1900 */
[----:B------:R-:W4:Y:S04]  /*07c0*/  @P4 LDG.E R22, desc[UR8][R4.64+0x18] ;  /* 0x0000180804164981 */ /* 0x000f28000c1e1900 */
[----:B------:R-:W5:Y:S01]  /*07d0*/  @P3 LDG.E R24, desc[UR8][R4.64+0x1c] ;  /* 0x00001c0804183981 */ /* 0x000f62000c1e1900 */
[----:B------:R-:W2:Y:S08]  /*07e0*/  @P1 LDC R17, c[0x3][R14+0x10] ;  /* 0x00c004000e111b82 */ /* 0x000eb00000000800 */
[----:B------:R-:W3:Y:S08]  /*07f0*/  @P2 LDC R19, c[0x3][R14+0x14] ;  /* 0x00c005000e132b82 */ /* 0x000ef00000000800 */
[----:B------:R-:W4:Y:S01]  /*0800*/  @P4 LDC R23, c[0x3][R14+0x18] ;  /* 0x00c006000e174b82 */ /* 0x000f220000000800 */
[----:B------:R-:W-:-:S07]  /*0810*/  VIADD R15, R15, 0x8 ;  /* 0x000000080f0f7836 */ /* 0x000fce0000000000 */
[----:B------:R-:W5:Y:S01]  /*0820*/  @P3 LDC R25, c[0x3][R14+0x1c] ;  /* 0x00c007000e193b82 */ /* 0x000f620000000800 */
[----:B--2---:R-:W-:Y:S01]  /*0830*/  @P1 FFMA R9, R16, R17, R9 ;  /* 0x0000001110091223 */ /* 0x004fe20000000009 */
[----:B------:R-:W-:-:S03]  /*0840*/  ISETP.NE.AND P1, PT, R15, R6, PT ;  /* 0x000000060f00720c */ /* 0x000fc60003f25270 */
[----:B---3--:R-:W-:-:S04]  /*0850*/  @P2 FFMA R9, R18, R19, R9 ;  /* 0x0000001312092223 */ /* 0x008fc80000000009 */
[----:B----4-:R-:W-:-:S04]  /*0860*/  @P4 FFMA R9, R22, R23, R9 ;  /* 0x0000001716094223 */ /* 0x010fc80000000009 */
[----:B-----5:R-:W-:Y:S02]  /*0870*/  @P3 FFMA R9, R24, R25, R9 ;  /* 0x0000001918093223 */ /* 0x020fe40000000009 */
[----:B------:R-:W-:Y:S05]  /*0880*/  @P1 BRA `(.L_x_14) ;  /* 0xfffffffc00001947 */ /* 0x000fea000383ffff */
[----:B------:R-:W-:-:S07]  /*0890*/  IMAD.MOV.U32 R4, RZ, RZ, R6 ;  /* 0x000000ffff047224 */ /* 0x000fce00078e0006 */
.L_x_13:
[----:B------:R-:W-:-:S13]  /*08a0*/  ISETP.NE.AND P1, PT, R20, RZ, PT ;  /* 0x000000ff1400720c */ /* 0x000fda0003f25270 */
[----:B------:R-:W-:Y:S05]  /*08b0*/  @!P1 BRA `(.L_x_15) ;  /* 0x00000004004c9947 */ /* 0x000fea0003800000 */
[----:B------:R-:W-:Y:S01]  /*08c0*/  ISETP.NE.AND P4, PT, R21, RZ, PT ;  /* 0x000000ff1500720c */ /* 0x000fe20003f85270 */
[----:B------:R-:W-:-:S12]  /*08d0*/  @!P5 BRA `(.L_x_16) ;  /* 0x000000000090d947 */ /* 0x000fd80003800000 */
[----:B------:R-:W1:Y:S01]  /*08e0*/  LDCU UR6, c[0x0][0x394] ;  /* 0x00007280ff0677ac */ /* 0x000e620008000800 */
[----:B------:R-:W2:Y:S01]  /*08f0*/  LDC.64 R2, c[0x0][0x388] ;  /* 0x0000e200ff027b82 */ /* 0x000ea20000000a00 */
[----:B------:R-:W-:-:S04]  /*0900*/  IADD3 R19, PT, PT, R10, R4, RZ ;  /* 0x000000040a137210 */ /* 0x000fc80007ffe0ff */
[----:B-1----:R-:W-:Y:S01]  /*0910*/  ISETP.GE.AND P2, PT, R19, UR6, PT ;  /* 0x0000000613007c0c */ /* 0x002fe2000bf46270 */
[----:B------:R-:W-:-:S03]  /*0920*/  IMAD R5, R12, UR6, R19 ;  /* 0x000000060c057c24 */ /* 0x000fc6000f8e0213 */
[----:B------:R-:W-:Y:S01]  /*0930*/  ISETP.GT.AND P2, PT, R19, -0x1, !P2 ;  /* 0xffffffff1300780c */ /* 0x000fe20005744270 */
[----:B--2---:R-:W-:-:S03]  /*0940*/  IMAD.WIDE R2, R5, 0x4, R2 ;  /* 0x0000000405027825 */ /* 0x004fc600078e0202 */
[----:B------:R-:W-:-:S13]  /*0950*/  PLOP3.LUT P2, PT, P0, P2, PT, 0x80, 0x8 ;  /* 0x000000000008781c */ /* 0x000fda0000745070 */
[----:B------:R-:W2:Y:S01]  /*0960*/  @P2 LDG.E R14, desc[UR8][R2.64] ;  /* 0x00000008020e2981 */ /* 0x000ea2000c1e1900 */
[----:B------:R-:W-:Y:S01]  /*0970*/  IMAD.IADD R5, R13, 0x1, R4 ;  /* 0x000000010d057824 */ /* 0x000fe200078e0204 */
[C---:B------:R-:W-:Y:S01]  /*0980*/  IADD3 R18, PT, PT, R19.reuse, 0x3, RZ ;  /* 0x0000000313127810 */ /* 0x040fe20007ffe0ff */
[----:B------:R-:W-:Y:S02]  /*0990*/  VIADD R16, R19, 0x1 ;  /* 0x0000000113107836 */ /* 0x000fe40000000000 */
[----:B------:R-:W-:Y:S02]  /*09a0*/  @P2 IMAD.SHL.U32 R15, R5, 0x4, RZ ;  /* 0x00000004050f2824 */ /* 0x000fe400078e00ff */
[----:B------:R-:W-:Y:S01]  /*09b0*/  VIADD R17, R19, 0x2 ;  /* 0x0000000213117836 */ /* 0x000fe20000000000 */
[----:B------:R-:W-:-:S03]  /*09c0*/  ISETP.GE.AND P3, PT, R16, UR6, PT ;  /* 0x0000000610007c0c */ /* 0x000fc6000bf66270 */
[----:B------:R-:W2:Y:S01]  /*09d0*/  @P2 LDC R15, c[0x3][R15] ;  /* 0x00c000000f0f2b82 */ /* 0x000ea20000000800 */
[C---:B------:R-:W-:Y:S02]  /*09e0*/  ISETP.GE.AND P1, PT, R17.reuse, UR6, PT ;  /* 0x0000000611007c0c */ /* 0x040fe4000bf26270 */
[----:B------:R-:W-:Y:S02]  /*09f0*/  ISETP.GT.AND P3, PT, R16, -0x1, !P3 ;  /* 0xffffffff1000780c */ /* 0x000fe40005f64270 */
[----:B------:R-:W-:Y:S02]  /*0a00*/  ISETP.GT.AND P1, PT, R17, -0x1, !P1 ;  /* 0xffffffff1100780c */ /* 0x000fe40004f24270 */
[----:B------:R-:W-:Y:S02]  /*0a10*/  PLOP3.LUT P3, PT, P0, P3, PT, 0x80, 0x8 ;  /* 0x000000000008781c */ /* 0x000fe40000767070 */
[----:B------:R-:W-:-:S13]  /*0a20*/  PLOP3.LUT P1, PT, P0, P1, PT, 0x80, 0x8 ;  /* 0x000000000008781c */ /* 0x000fda0000723070 */
[----:B------:R-:W3:Y:S01]  /*0a30*/  @P1 LDG.E R16, desc[UR8][R2.64+0x8] ;  /* 0x0000080802101981 */ /* 0x000ee2000c1e1900 */
[----:B--2---:R-:W-:Y:S01]  /*0a40*/  @P2 FFMA R9, R14, R15, R9 ;  /* 0x0000000f0e092223 */ /* 0x004fe20000000009 */
[C---:B------:R-:W-:Y:S02]  /*0a50*/  ISETP.GE.AND P2, PT, R18.reuse, UR6, PT ;  /* 0x0000000612007c0c */ /* 0x040fe4000bf46270 */
[----:B------:R-:W2:Y:S02]  /*0a60*/  @P3 LDG.E R14, desc[UR8][R2.64+0x4] ;  /* 0x00000408020e3981 */ /* 0x000ea4000c1e1900 */
[----:B------:R-:W-:-:S04]  /*0a70*/  ISETP.GT.AND P2, PT, R18, -0x1, !P2 ;  /* 0xffffffff1200780c */ /* 0x000fc80005744270 */
[----:B------:R-:W-:-:S13]  /*0a80*/  PLOP3.LUT P2, PT, P0, P2, PT, 0x80, 0x8 ;  /* 0x000000000008781c */ /* 0x000fda0000745070 */
[----:B------:R-:W4:Y:S01]  /*0a90*/  @P2 LDG.E R18, desc[UR8][R2.64+0xc] ;  /* 0x00000c0802122981 */ /* 0x000f22000c1e1900 */
[----:B------:R-:W-:-:S04]  /*0aa0*/  IMAD.SHL.U32 R19, R5, 0x4, RZ ;  /* 0x0000000405137824 */ /* 0x000fc800078e00ff */
[----:B------:R-:W2:Y:S08]  /*0ab0*/  @P3 LDC R5, c[0x3][R19+0x4] ;  /* 0x00c0010013053b82 */ /* 0x000eb00000000800 */
[----:B------:R-:W3:Y:S08]  /*0ac0*/  @P1 LDC R15, c[0x3][R19+0x8] ;  /* 0x00c00200130f1b82 */ /* 0x000ef00000000800 */
[----:B------:R-:W4:Y:S01]  /*0ad0*/  @P2 LDC R17, c[0x3][R19+0xc] ;  /* 0x00c0030013112b82 */ /* 0x000f220000000800 */
[----:B------:R-:W-:-:S02]  /*0ae0*/  VIADD R4, R4, 0x4 ;  /* 0x0000000404047836 */ /* 0x000fc40000000000 */
[----:B--2---:R-:W-:-:S04]  /*0af0*/  @P3 FFMA R9, R14, R5, R9 ;  /* 0x000000050e093223 */ /* 0x004fc80000000009 */
[----:B---3--:R-:W-:-:S04]  /*0b00*/  @P1 FFMA R9, R16, R15, R9 ;  /* 0x0000000f10091223 */ /* 0x008fc80000000009 */
[----:B----4-:R-:W-:-:S07]  /*0b10*/  @P2 FFMA R9, R18, R17, R9 ;  /* 0x0000001112092223 */ /* 0x010fce0000000009 */
.L_x_16:
[----:B------:R-:W-:Y:S04]  /*0b20*/  BSSY.RECONVERGENT B0, `(.L_x_15) ;  /* 0x000002c000007945 */ /* 0x000fe80003800200 */
[----:B------:R-:W-:Y:S05]  /*0b30*/  @!P4 BRA `(.L_x_17) ;  /* 0x0000000000a8c947 */ /* 0x000fea0003800000 */
[----:B------:R-:W1:Y:S01]  /*0b40*/  LDCU UR6, c[0x0][0x398] ;  /* 0x00007300ff0677ac */ /* 0x000e620008000800 */
[----:B------:R-:W-:Y:S01]  /*0b50*/  ISETP.NE.AND P1, PT, R21, 0x1, PT ;  /* 0x000000011500780c */ /* 0x000fe20003f25270 */
[----:B-1----:R-:W-:-:S12]  /*0b60*/  ULOP3.LUT UP0, URZ, UR6, 0x1, URZ, 0xc0, !UPT ;  /* 0x0000000106ff7892 */ /* 0x002fd8000f80c0ff */
[----:B------:R-:W-:Y:S05]  /*0b70*/  @!P1 BRA `(.L_x_18) ;  /* 0x00000000005c9947 */ /* 0x000fea0003800000 */
[----:B------:R-:W1:Y:S01]  /*0b80*/  LDCU UR6, c[0x0][0x394] ;  /* 0x00007280ff0677ac */ /* 0x000e620008000800 */
[----:B------:R-:W2:Y:S01]  /*0b90*/  LDC.64 R2, c[0x0][0x388] ;  /* 0x0000e200ff027b82 */ /* 0x000ea20000000a00 */
[----:B------:R-:W-:-:S04]  /*0ba0*/  IMAD.IADD R5, R10, 0x1, R4 ;  /* 0x000000010a057824 */ /* 0x000fc800078e0204 */
        /* <DEDUP_REMOVED lines=9> */
[----:B------:R-:W2:Y:S04]  /*0c40*/  @P1 LDG.E R14, desc[UR8][R2.64] ;  /* 0x00000008020e1981 */ /* 0x000ea8000c1e1900 */
[----:B------:R-:W3:Y:S01]  /*0c50*/  @P2 LDG.E R16, desc[UR8][R2.64+0x4] ;  /* 0x0000040802102981 */ /* 0x000ee2000c1e1900 */
[----:B------:R-:W-:-:S05]  /*0c60*/  @P1 IADD3 R5, PT, PT, R13, R4, RZ ;  /* 0x000000040d051210 */ /* 0x000fca0007ffe0ff */
[----:B------:R-:W-:Y:S02]  /*0c70*/  @P1 IMAD.SHL.U32 R15, R5, 0x4, RZ ;  /* 0x00000004050f1824 */ /* 0x000fe400078e00ff */
[----:B------:R-:W-:Y:S02]  /*0c80*/  @P2 IMAD.IADD R5, R13, 0x1, R4 ;  /* 0x000000010d052824 */ /* 0x000fe400078e0204 */
[----:B------:R-:W2:Y:S01]  /*0c90*/  @P1 LDC R18, c[0x3][R15] ;  /* 0x00c000000f121b82 */ /* 0x000ea20000000800 */
[----:B------:R-:W-:Y:S02]  /*0ca0*/  VIADD R4, R4, 0x2 ;  /* 0x0000000204047836 */ /* 0x000fe40000000000 */
[----:B------:R-:W-:-:S06]  /*0cb0*/  @P2 IMAD.SHL.U32 R5, R5, 0x4, RZ ;  /* 0x0000000405052824 */ /* 0x000fcc00078e00ff */
[----:B------:R-:W3:Y:S01]  /*0cc0*/  @P2 LDC R5, c[0x3][R5+0x4] ;  /* 0x00c0010005052b82 */ /* 0x000ee20000000800 */
[----:B--2---:R-:W-:-:S04]  /*0cd0*/  @P1 FFMA R9, R18, R14, R9 ;  /* 0x0000000e12091223 */ /* 0x004fc80000000009 */
[----:B---3--:R-:W-:-:S07]  /*0ce0*/  @P2 FFMA R9, R16, R5, R9 ;  /* 0x0000000510092223 */ /* 0x008fce0000000009 */
.L_x_18:
[----:B------:R-:W-:Y:S05]  /*0cf0*/  BRA.U !UP0, `(.L_x_17) ;  /* 0x0000000108387547 */ /* 0x000fea000b800000 */
[----:B------:R-:W1:Y:S01]  /*0d00*/  LDC R14, c[0x0][0x394] ;  /* 0x0000e500ff0e7b82 */ /* 0x000e620000000800 */
[----:B------:R-:W-:-:S04]  /*0d10*/  IADD3 R5, PT, PT, R10, R4, RZ ;  /* 0x000000040a057210 */ /* 0x000fc80007ffe0ff */
[----:B-1----:R-:W-:-:S04]  /*0d20*/  ISETP.GE.AND P1, PT, R5, R14, PT ;  /* 0x0000000e0500720c */ /* 0x002fc80003f26270 */
[----:B------:R-:W-:-:S04]  /*0d30*/  ISETP.GT.AND P1, PT, R5, -0x1, !P1 ;  /* 0xffffffff0500780c */ /* 0x000fc80004f24270 */
[----:B------:R-:W-:-:S13]  /*0d40*/  PLOP3.LUT P1, PT, P0, P1, PT, 0x80, 0x8 ;  /* 0x000000000008781c */ /* 0x000fda0000723070 */
[----:B------:R-:W-:Y:S05]  /*0d50*/  @!P1 BRA `(.L_x_17) ;  /* 0x0000000000209947 */ /* 0x000fea0003800000 */
[----:B------:R-:W1:Y:S01]  /*0d60*/  LDC.64 R2, c[0x0][0x388] ;  /* 0x0000e200ff027b82 */ /* 0x000e620000000a00 */
[----:B------:R-:W-:-:S04]  /*0d70*/  IMAD R5, R12, R14, R5 ;  /* 0x0000000e0c057224 */ /* 0x000fc800078e0205 */
[----:B-1----:R-:W-:-:S06]  /*0d80*/  IMAD.WIDE R2, R5, 0x4, R2 ;  /* 0x0000000405027825 */ /* 0x002fcc00078e0202 */
[----:B------:R-:W2:Y:S01]  /*0d90*/  LDG.E R2, desc[UR8][R2.64] ;  /* 0x0000000802027981 */ /* 0x000ea2000c1e1900 */
[----:B------:R-:W-:-:S04]  /*0da0*/  IMAD.IADD R13, R13, 0x1, R4 ;  /* 0x000000010d0d7824 */ /* 0x000fc800078e0204 */
[----:B------:R-:W-:-:S06]  /*0db0*/  IMAD.SHL.U32 R13, R13, 0x4, RZ ;  /* 0x000000040d0d7824 */ /* 0x000fcc00078e00ff */
[----:B------:R-:W2:Y:S02]  /*0dc0*/  LDC R13, c[0x3][R13] ;  /* 0x00c000000d0d7b82 */ /* 0x000ea40000000800 */
[----:B--2---:R-:W-:-:S07]  /*0dd0*/  FFMA R9, R2, R13, R9 ;  /* 0x0000000d02097223 */ /* 0x004fce0000000009 */
.L_x_17:
[----:B0-----:R-:W-:Y:S05]  /*0de0*/  BSYNC.RECONVERGENT B0 ;  /* 0x0000000000007941 */ /* 0x001fea0003800200 */
.L_x_15:
        /* <DEDUP_REMOVED lines=8> */
.L_x_21:
        /* <DEDUP_REMOVED lines=9> */
.L_x_45:


//--------------------- .text._Z29compute_gaussian_distributionPfi --------------------------
	.section	.text._Z29compute_gaussian_distributionPfi,"ax",@progbits
	.align	128
        .global         _Z29compute_gaussian_distributionPfi
        .type           _Z29compute_gaussian_distributionPfi,@function
        .size           _Z29compute_gaussian_distributionPfi,(.L_x_43 - _Z29compute_gaussian_distributionPfi)
        .other          _Z29compute_gaussian_distributionPfi,@"STO_CUDA_ENTRY STV_DEFAULT"
_Z29compute_gaussian_distributionPfi:
.text._Z29compute_gaussian_distributionPfi:
[----:B------:R-:W-:Y:S01]  /*0000*/  LDC R1, c[0x0][0x37c] ;  /* 0x0000df00ff017b82 */ /* 0x000fe20000000800 */
[----:B------:R-:W0:Y:S01]  /*0010*/  S2R R7, SR_CTAID.X ;  /* 0x0000000000077919 */ /* 0x000e220000002500 */
[----:B------:R-:W1:Y:S01]  /*0020*/  LDCU UR4, c[0x0][0x388] ;  /* 0x00007100ff0477ac */ /* 0x000e620008000800 */
[----:B------:R-:W0:Y:S01]  /*0030*/  S2R R0, SR_TID.X ;  /* 0x0000000000007919 */ /* 0x000e220000002100 */
[----:B------:R-:W0:Y:S01]  /*0040*/  LDCU UR6, c[0x0][0x360] ;  /* 0x00006c00ff0677ac */ /* 0x000e220008000800 */
[----:B-1----:R-:W-:Y:S01]  /*0050*/  UIMAD UR7, UR4, UR4, URZ ;  /* 0x00000004040772a4 */ /* 0x002fe2000f8e02ff */
[----:B0-----:R-:W-:-:S05]  /*0060*/  IMAD R7, R7, UR6, R0 ;  /* 0x0000000607077c24 */ /* 0x001fca000f8e0200 */
[----:B------:R-:W-:-:S13]  /*0070*/  ISETP.GE.AND P0, PT, R7, UR7, PT ;  /* 0x0000000707007c0c */ /* 0x000fda000bf06270 */
[----:B------:R-:W-:Y:S05]  /*0080*/  @P0 EXIT ;  /* 0x000000000000094d */ /* 0x000fea0003800000 */
[----:B------:R-:W-:-:S04]  /*0090*/  UIADD3 UR4, UPT, UPT, UR4, -0x1, URZ ;  /* 0xffffffff04047890 */ /* 0x000fc8000fffe0ff */
[----:B------:R-:W-:-:S04]  /*00a0*/  UIMAD.WIDE UR4, UR4, 0x2aaaaaab, URZ ;  /* 0x2aaaaaab040478a5 */ /* 0x000fc8000f8e02ff */
[----:B------:R-:W-:-:S06]  /*00b0*/  ULEA.HI UR5, UR5, UR5, URZ, 0x1 ;  /* 0x0000000505057291 */ /* 0x000fcc000f8f08ff */
[----:B------:R-:W-:-:S05]  /*00c0*/  I2FP.F32.S32 R0, UR5 ;  /* 0x0000000500007c45 */ /* 0x000fca0008201400 */
[----:B------:R-:W-:-:S04]  /*00d0*/  FMUL R0, R0, 2.5066282749176025391 ;  /* 0x40206c9900007820 */ /* 0x000fc80000400000 */
[----:B------:R-:W-:-:S05]  /*00e0*/  VIADD R2, R0, 0x1800000 ;  /* 0x0180000000027836 */ /* 0x000fca0000000000 */
[----:B------:R-:W-:-:S04]  /*00f0*/  LOP3.LUT R2, R2, 0x7f800000, RZ, 0xc0, !PT ;  /* 0x7f80000002027812 */ /* 0x000fc800078ec0ff */
[----:B------:R-:W-:-:S13]  /*0100*/  ISETP.GT.U32.AND P0, PT, R2, 0x1ffffff, PT ;  /* 0x01ffffff0200780c */ /* 0x000fda0003f04070 */
[----:B------:R-:W-:Y:S05]  /*0110*/  @P0 BRA `(.L_x_22) ;  /* 0x0000000000100947 */ /* 0x000fea0003800000 */
[----:B------:R-:W-:-:S07]  /*0120*/  MOV R2, 0x140 ;  /* 0x0000014000027802 */ /* 0x000fce0000000f00 */
[----:B------:R-:W-:Y:S05]  /*0130*/  CALL.REL.NOINC `($__internal_0_$__cuda_sm20_rcp_rn_f32_slowpath) ;  /* 0x00000004003c7944 */ /* 0x000fea0003c00000 */
[----:B------:R-:W-:Y:S01]  /*0140*/  IMAD.MOV.U32 R2, RZ, RZ, R0 ;  /* 0x000000ffff027224 */ /* 0x000fe200078e0000 */
[----:B------:R-:W-:Y:S06]  /*0150*/  BRA `(.L_x_23) ;  /* 0x0000000000107947 */ /* 0x000fec0003800000 */
.L_x_22:
[----:B------:R-:W0:Y:S02]  /*0160*/  MUFU.RCP R3, R0 ;  /* 0x0000000000037308 */ /* 0x000e240000001000 */
[----:B0-----:R-:W-:-:S04]  /*0170*/  FFMA R2, R0, R3, -1 ;  /* 0xbf80000000027423 */ /* 0x001fc80000000003 */
[----:B------:R-:W-:-:S04]  /*0180*/  FADD.FTZ R2, -R2, -RZ ;  /* 0x800000ff02027221 */ /* 0x000fc80000010100 */
[----:B------:R-:W-:-:S07]  /*0190*/  FFMA R2, R3, R2, R3 ;  /* 0x0000000203027223 */ /* 0x000fce0000000003 */
.L_x_23:
[----:B------:R-:W0:Y:S01]  /*01a0*/  LDC R0, c[0x0][0x388] ;  /* 0x0000e200ff007b82 */ /* 0x000e220000000800 */
[----:B------:R-:W1:Y:S01]  /*01b0*/  LDCU UR4, c[0x0][0x370] ;  /* 0x00006e00ff0477ac */ /* 0x000e620008000800 */
[----:B------:R-:W-:Y:S01]  /*01c0*/  UIMAD UR5, UR5, UR5, URZ ;  /* 0x00000005050572a4 */ /* 0x000fe2000f8e02ff */
[----:B------:R-:W2:Y:S05]  /*01d0*/  LDCU.64 UR8, c[0x0][0x358] ;  /* 0x00006b00ff0877ac */ /* 0x000eaa0008000a00 */
[----:B------:R-:W3:Y:S01]  /*01e0*/  LDC R6, c[0x0][0x388] ;  /* 0x0000e200ff067b82 */ /* 0x000ee20000000800 */
[----:B------:R-:W-:-:S07]  /*01f0*/  USHF.L.U32 UR5, UR5, 0x1, URZ ;  /* 0x0000000105057899 */ /* 0x000fce00080006ff */
[----:B------:R-:W4:Y:S01]  /*0200*/  LDC.64 R4, c[0x0][0x380] ;  /* 0x0000e000ff047b82 */ /* 0x000f220000000a00 */
[----:B------:R-:W-:Y:S01]  /*0210*/  I2FP.F32.S32 R3, UR5 ;  /* 0x0000000500037c45 */ /* 0x000fe20008201400 */
[----:B-1----:R-:W-:Y:S01]  /*0220*/  UIMAD UR4, UR6, UR4, URZ ;  /* 0x00000004060472a4 */ /* 0x002fe2000f8e02ff */
[----:B0-----:R-:W-:-:S04]  /*0230*/  VIADD R0, R0, 0xffffffff ;  /* 0xffffffff00007836 */ /* 0x001fc80000000000 */
[----:B------:R-:W-:-:S05]  /*0240*/  IMAD.HI R0, R0, 0x2aaaaaab, RZ ;  /* 0x2aaaaaab00007827 */ /* 0x000fca00078e02ff */
[----:B--23--:R-:W-:-:S07]  /*0250*/  LEA.HI R8, R0, R0, RZ, 0x1 ;  /* 0x0000000000087211 */ /* 0x00cfce00078f08ff */
.L_x_26:
[----:B------:R-:W-:Y:S01]  /*0260*/  IABS R9, R6 ;  /* 0x0000000600097213 */ /* 0x000fe20000000000 */
[----:B------:R-:W-:Y:S03]  /*0270*/  BSSY.RECONVERGENT B0, `(.L_x_24) ;  /* 0x000002a000007945 */ /* 0x000fe60003800200 */
[----:B0-----:R-:W0:Y:S08]  /*0280*/  I2F.RP R0, R9 ;  /* 0x0000000900007306 */ /* 0x001e300000209400 */
[----:B0-----:R-:W0:Y:S02]  /*0290*/  MUFU.RCP R0, R0 ;  /* 0x0000000000007308 */ /* 0x001e240000001000 */
[----:B0-----:R-:W-:-:S06]  /*02a0*/  VIADD R10, R0, 0xffffffe ;  /* 0x0ffffffe000a7836 */ /* 0x001fcc0000000000 */
[----:B------:R0:W1:Y:S02]  /*02b0*/  F2I.FTZ.U32.TRUNC.NTZ R11, R10 ;  /* 0x0000000a000b7305 */ /* 0x000064000021f000 */
[----:B0-----:R-:W-:Y:S02]  /*02c0*/  IMAD.MOV.U32 R10, RZ, RZ, RZ ;  /* 0x000000ffff0a7224 */ /* 0x001fe400078e00ff */
[----:B-1----:R-:W-:-:S04]  /*02d0*/  IMAD.MOV R12, RZ, RZ, -R11 ;  /* 0x000000ffff0c7224 */ /* 0x002fc800078e0a0b */
[----:B------:R-:W-:Y:S01]  /*02e0*/  IMAD R13, R12, R9, RZ ;  /* 0x000000090c0d7224 */ /* 0x000fe200078e02ff */
[----:B------:R-:W-:-:S03]  /*02f0*/  IABS R12, R7 ;  /* 0x00000007000c7213 */ /* 0x000fc60000000000 */
[----:B------:R-:W-:Y:S02]  /*0300*/  IMAD.HI.U32 R11, R11, R13, R10 ;  /* 0x0000000d0b0b7227 */ /* 0x000fe400078e000a */
[----:B------:R-:W0:Y:S04]  /*0310*/  MUFU.RCP R10, R3 ;  /* 0x00000003000a7308 */ /* 0x000e280000001000 */
[----:B------:R-:W-:-:S05]  /*0320*/  IMAD.HI.U32 R11, R11, R12, RZ ;  /* 0x0000000c0b0b7227 */ /* 0x000fca00078e00ff */
[----:B------:R-:W-:-:S05]  /*0330*/  IADD3 R0, PT, PT, -R11, RZ, RZ ;  /* 0x000000ff0b007210 */ /* 0x000fca0007ffe1ff */
[----:B------:R-:W-:-:S05]  /*0340*/  IMAD R0, R9, R0, R12 ;  /* 0x0000000009007224 */ /* 0x000fca00078e020c */
[----:B------:R-:W-:-:S13]  /*0350*/  ISETP.GT.U32.AND P2, PT, R9, R0, PT ;  /* 0x000000000900720c */ /* 0x000fda0003f44070 */
[----:B------:R-:W-:Y:S02]  /*0360*/  @!P2 IMAD.IADD R0, R0, 0x1, -R9 ;  /* 0x000000010000a824 */ /* 0x000fe400078e0a09 */
[----:B------:R-:W-:Y:S01]  /*0370*/  @!P2 VIADD R11, R11, 0x1 ;  /* 0x000000010b0ba836 */ /* 0x000fe20000000000 */
[----:B------:R-:W-:Y:S02]  /*0380*/  ISETP.NE.AND P2, PT, R6, RZ, PT ;  /* 0x000000ff0600720c */ /* 0x000fe40003f45270 */
[----:B------:R-:W-:Y:S02]  /*0390*/  ISETP.GE.U32.AND P0, PT, R0, R9, PT ;  /* 0x000000090000720c */ /* 0x000fe40003f06070 */
[----:B------:R-:W-:-:S04]  /*03a0*/  LOP3.LUT R0, R7, R6, RZ, 0x3c, !PT ;  /* 0x0000000607007212 */ /* 0x000fc800078e3cff */
[----:B------:R-:W-:-:S07]  /*03b0*/  ISETP.GE.AND P1, PT, R0, RZ, PT ;  /* 0x000000ff0000720c */ /* 0x000fce0003f26270 */
[----:B------:R-:W-:-:S06]  /*03c0*/  @P0 VIADD R11, R11, 0x1 ;  /* 0x000000010b0b0836 */ /* 0x000fcc0000000000 */
[----:B------:R-:W-:Y:S01]  /*03d0*/  @!P1 IMAD.MOV R11, RZ, RZ, -R11 ;  /* 0x000000ffff0b9224 */ /* 0x000fe200078e0a0b */
[----:B------:R-:W-:-:S05]  /*03e0*/  @!P2 LOP3.LUT R11, RZ, R6, RZ, 0x33, !PT ;  /* 0x00000006ff0ba212 */ /* 0x000fca00078e33ff */
[--C-:B------:R-:W-:Y:S02]  /*03f0*/  IMAD.MOV R9, RZ, RZ, -R11.reuse ;  /* 0x000000ffff097224 */ /* 0x100fe400078e0a0b */
[----:B------:R-:W-:Y:S02]  /*0400*/  IMAD R11, R8, -0x3, R11 ;  /* 0xfffffffd080b7824 */ /* 0x000fe400078e020b */
[----:B------:R-:W-:-:S04]  /*0410*/  IMAD R9, R6, R9, R7 ;  /* 0x0000000906097224 */ /* 0x000fc800078e0207 */
[----:B------:R-:W-:-:S04]  /*0420*/  IMAD R9, R8, -0x3, R9 ;  /* 0xfffffffd08097824 */ /* 0x000fc800078e0209 */
[----:B------:R-:W-:Y:S02]  /*0430*/  IMAD R0, R9, R9, RZ ;  /* 0x0000000909007224 */ /* 0x000fe400078e02ff */
[----:B0-----:R-:W-:Y:S02]  /*0440*/  FFMA R9, -R3, R10, 1 ;  /* 0x3f80000003097423 */ /* 0x001fe4000000010a */
[----:B------:R-:W-:Y:S02]  /*0450*/  IMAD R0, R11, R11, R0 ;  /* 0x0000000b0b007224 */ /* 0x000fe400078e0200 */
[----:B------:R-:W-:-:S03]  /*0460*/  FFMA R9, R10, R9, R10 ;  /* 0x000000090a097223 */ /* 0x000fc6000000000a */
[----:B------:R-:W-:-:S04]  /*0470*/  IADD3 R0, PT, PT, -R0, RZ, RZ ;  /* 0x000000ff00007210 */ /* 0x000fc80007ffe1ff */
[----:B------:R-:W-:-:S04]  /*0480*/  I2FP.F32.S32 R0, R0 ;  /* 0x0000000000007245 */ /* 0x000fc80000201400 */
[----:B------:R-:W0:Y:S01]  /*0490*/  FCHK P0, R0, R3 ;  /* 0x0000000300007302 */ /* 0x000e220000000000 */
[----:B------:R-:W-:-:S04]  /*04a0*/  FFMA R10, R0, R9, RZ ;  /* 0x00000009000a7223 */ /* 0x000fc800000000ff */
[----:B------:R-:W-:-:S04]  /*04b0*/  FFMA R11, -R3, R10, R0 ;  /* 0x0000000a030b7223 */ /* 0x000fc80000000100 */
[----:B------:R-:W-:Y:S01]  /*04c0*/  FFMA R9, R9, R11, R10 ;  /* 0x0000000b09097223 */ /* 0x000fe2000000000a */
[----:B0-----:R-:W-:Y:S06]  /*04d0*/  @!P0 BRA `(.L_x_25) ;  /* 0x00000000000c8947 */ /* 0x001fec0003800000 */
[----:B------:R-:W-:-:S07]  /*04e0*/  MOV R10, 0x500 ;  /* 0x00000500000a7802 */ /* 0x000fce0000000f00 */
[----:B----4-:R-:W-:Y:S05]  /*04f0*/  CALL.REL.NOINC `($__internal_1_$__cuda_sm3x_div_rn_noftz_f32_slowpath) ;  /* 0x00000004001c7944 */ /* 0x010fea0003c00000 */
[----:B------:R-:W-:-:S07]  /*0500*/  IMAD.MOV.U32 R9, RZ, RZ, R0 ;  /* 0x000000ffff097224 */ /* 0x000fce00078e0000 */
.L_x_25:
[----:B------:R-:W-:Y:S05]  /*0510*/  BSYNC.RECONVERGENT B0 ;  /* 0x0000000000007941 */ /* 0x000fea0003800200 */
.L_x_24:
[----:B------:R-:W-:Y:S02]  /*0520*/  IMAD.MOV.U32 R0, RZ, RZ, 0x3bbb989d ;  /* 0x3bbb989dff007424 */ /* 0x000fe400078e00ff */
[----:B------:R-:W-:Y:S02]  /*0530*/  IMAD.MOV.U32 R11, RZ, RZ, 0x437c0000 ;  /* 0x437c0000ff0b7424 */ /* 0x000fe400078e00ff */
[----:B------:R-:W-:-:S04]  /*0540*/  FFMA.SAT R0, R9, R0, 0.5 ;  /* 0x3f00000009007423 */ /* 0x000fc80000002000 */
[----:B------:R-:W-:-:S04]  /*0550*/  FFMA.RM R0, R0, R11, 12582913 ;  /* 0x4b40000100007423 */ /* 0x000fc8000000400b */
[C---:B------:R-:W-:Y:S01]  /*0560*/  FADD R10, R0.reuse, -12583039 ;  /* 0xcb40007f000a7421 */ /* 0x040fe20000000000 */
[----:B------:R-:W-:-:S03]  /*0570*/  IMAD.SHL.U32 R0, R0, 0x800000, RZ ;  /* 0x0080000000007824 */ /* 0x000fc600078e00ff */
[----:B------:R-:W-:-:S04]  /*0580*/  FFMA R10, R9, 1.4426950216293334961, -R10 ;  /* 0x3fb8aa3b090a7823 */ /* 0x000fc8000000080a */
[----:B------:R-:W-:Y:S01]  /*0590*/  FFMA R9, R9, 1.925963033500011079e-08, R10 ;  /* 0x32a5706009097823 */ /* 0x000fe2000000000a */
[----:B----4-:R-:W-:-:S04]  /*05a0*/  IMAD.WIDE R10, R7, 0x4, R4 ;  /* 0x00000004070a7825 */ /* 0x010fc800078e0204 */
[----:B------:R-:W-:Y:S01]  /*05b0*/  VIADD R7, R7, UR4 ;  /* 0x0000000407077c36 */ /* 0x000fe20008000000 */
[----:B------:R-:W0:Y:S04]  /*05c0*/  MUFU.EX2 R9, R9 ;  /* 0x0000000900097308 */ /* 0x000e280000000800 */
[----:B------:R-:W-:Y:S01]  /*05d0*/  ISETP.GE.AND P0, PT, R7, UR7, PT ;  /* 0x0000000707007c0c */ /* 0x000fe2000bf06270 */
[----:B0-----:R-:W-:-:S04]  /*05e0*/  FMUL R13, R0, R9 ;  /* 0x00000009000d7220 */ /* 0x001fc80000400000 */
[----:B------:R-:W-:-:S05]  /*05f0*/  FMUL R13, R13, R2 ;  /* 0x000000020d0d7220 */ /* 0x000fca0000400000 */
[----:B------:R0:W-:Y:S03]  /*0600*/  STG.E desc[UR8][R10.64], R13 ;  /* 0x0000000d0a007986 */ /* 0x0001e6000c101908 */
[----:B------:R-:W-:Y:S05]  /*0610*/  @!P0 BRA `(.L_x_26) ;  /* 0xfffffffc00108947 */ /* 0x000fea000383ffff */
[----:B------:R-:W-:Y:S05]  /*0620*/  EXIT ;  /* 0x000000000000794d */ /* 0x000fea0003800000 */
        .weak           $__internal_0_$__cuda_sm20_rcp_rn_f32_slowpath
        .type           $__internal_0_$__cuda_sm20_rcp_rn_f32_slowpath,@function
        .size           $__internal_0_$__cuda_sm20_rcp_rn_f32_slowpath,($__internal_1_$__cuda_sm3x_div_rn_noftz_f32_slowpath - $__internal_0_$__cuda_sm20_rcp_rn_f32_slowpath)
$__internal_0_$__cuda_sm20_rcp_rn_f32_slowpath:
[----:B------:R-:W-:-:S04]  /*0630*/  SHF.L.U32 R3, R0, 0x1, RZ ;  /* 0x0000000100037819 */ /* 0x000fc800000006ff */
[----:B------:R-:W-:-:S04]  /*0640*/  SHF.R.U32.HI R3, RZ, 0x18, R3 ;  /* 0x00000018ff037819 */ /* 0x000fc80000011603 */
[----:B------:R-:W-:-:S13]  /*0650*/  ISETP.NE.U32.AND P0, PT, R3, RZ, PT ;  /* 0x000000ff0300720c */ /* 0x000fda0003f05070 */
[----:B------:R-:W-:Y:S05]  /*0660*/  @P0 BRA `(.L_x_27) ;  /* 0x00000000002c0947 */ /* 0x000fea0003800000 */
[----:B------:R-:W-:-:S05]  /*0670*/  IMAD.SHL.U32 R3, R0, 0x2, RZ ;  /* 0x0000000200037824 */ /* 0x000fca00078e00ff */
[----:B------:R-:W-:-:S13]  /*0680*/  ISETP.NE.AND P0, PT, R3, RZ, PT ;  /* 0x000000ff0300720c */ /* 0x000fda0003f05270 */
[----:B------:R2:W3:Y:S01]  /*0690*/  @!P0 MUFU.RCP R3, R0 ;  /* 0x0000000000038308 */ /* 0x0004e20000001000 */
[----:B------:R-:W-:Y:S05]  /*06a0*/  @!P0 BRA `(.L_x_28) ;  /* 0x0000000000a48947 */ /* 0x000fea0003800000 */
[----:B------:R-:W-:-:S04]  /*06b0*/  FFMA R4, R0, 1.84467440737095516160e+19, RZ ;  /* 0x5f80000000047823 */ /* 0x000fc800000000ff */
[----:B---3--:R-:W2:Y:S02]  /*06c0*/  MUFU.RCP R3, R4 ;  /* 0x0000000400037308 */ /* 0x008ea40000001000 */
[----:B--2---:R-:W-:-:S04]  /*06d0*/  FFMA R0, R4, R3, -1 ;  /* 0xbf80000004007423 */ /* 0x004fc80000000003 */
[----:B------:R-:W-:-:S04]  /*06e0*/  FADD.FTZ R0, -R0, -RZ ;  /* 0x800000ff00007221 */ /* 0x000fc80000010100 */
[----:B------:R-:W-:-:S04]  /*06f0*/  FFMA R0, R3, R0, R3 ;  /* 0x0000000003007223 */ /* 0x000fc80000000003 */
[----:B------:R-:W-:Y:S01]  /*0700*/  FFMA R3, R0, 1.84467440737095516160e+19, RZ ;  /* 0x5f80000000037823 */ /* 0x000fe200000000ff */
[----:B------:R-:W-:Y:S06]  /*0710*/  BRA `(.L_x_28) ;  /* 0x0000000000887947 */ /* 0x000fec0003800000 */
.L_x_27:
[----:B------:R-:W-:-:S05]  /*0720*/  VIADD R4, R3, 0xffffff03 ;  /* 0xffffff0303047836 */ /* 0x000fca0000000000 */
[----:B------:R-:W-:-:S13]  /*0730*/  ISETP.GT.U32.AND P0, PT, R4, 0x1, PT ;  /* 0x000000010400780c */ /* 0x000fda0003f04070 */
[----:B------:R-:W-:Y:S05]  /*0740*/  @P0 BRA `(.L_x_29) ;  /* 0x0000000000780947 */ /* 0x000fea0003800000 */
[----:B------:R-:W-:Y:S01]  /*0750*/  LOP3.LUT R5, R0, 0x7fffff, RZ, 0xc0, !PT ;  /* 0x007fffff00057812 */ /* 0x000fe200078ec0ff */
[----:B------:R-:W-:-:S03]  /*0760*/  IMAD.MOV.U32 R11, RZ, RZ, 0x3 ;  /* 0x00000003ff0b7424 */ /* 0x000fc600078e00ff */
[----:B------:R-:W-:Y:S02]  /*0770*/  LOP3.LUT R5, R5, 0x3f800000, RZ, 0xfc, !PT ;  /* 0x3f80000005057812 */ /* 0x000fe400078efcff */
[----:B------:R-:W-:Y:S02]  /*0780*/  SHF.L.U32 R10, R11, R4, RZ ;  /* 0x000000040b0a7219 */ /* 0x000fe400000006ff */
[----:B------:R-:W0:Y:S02]  /*0790*/  MUFU.RCP R6, R5 ;  /* 0x0000000500067308 */ /* 0x000e240000001000 */
[----:B0-----:R-:W-:-:S04]  /*07a0*/  FFMA R8, R5, R6, -1 ;  /* 0xbf80000005087423 */ /* 0x001fc80000000006 */
[----:B------:R-:W-:-:S04]  /*07b0*/  FADD.FTZ R9, -R8, -RZ ;  /* 0x800000ff08097221 */ /* 0x000fc80000010100 */
[CCC-:B------:R-:W-:Y:S01]  /*07c0*/  FFMA.RM R8, R6.reuse, R9.reuse, R6.reuse ;  /* 0x0000000906087223 */ /* 0x1c0fe20000004006 */
[----:B------:R-:W-:-:S04]  /*07d0*/  FFMA.RP R9, R6, R9, R6 ;  /* 0x0000000906097223 */ /* 0x000fc80000008006 */
[C---:B------:R-:W-:Y:S02]  /*07e0*/  LOP3.LUT R6, R8.reuse, 0x7fffff, RZ, 0xc0, !PT ;  /* 0x007fffff08067812 */ /* 0x040fe400078ec0ff */
[----:B------:R-:W-:Y:S02]  /*07f0*/  FSETP.NEU.FTZ.AND P0, PT, R8, R9, PT ;  /* 0x000000090800720b */ /* 0x000fe40003f1d000 */
[----:B------:R-:W-:Y:S02]  /*0800*/  LOP3.LUT R9, R6, 0x800000, RZ, 0xfc, !PT ;  /* 0x0080000006097812 */ /* 0x000fe400078efcff */
[----:B------:R-:W-:Y:S02]  /*0810*/  SEL R6, RZ, 0xffffffff, !P0 ;  /* 0xffffffffff067807 */ /* 0x000fe40004000000 */
[----:B------:R-:W-:-:S03]  /*0820*/  LOP3.LUT R5, R10, R9, RZ, 0xc0, !PT ;  /* 0x000000090a057212 */ /* 0x000fc600078ec0ff */
[----:B------:R-:W-:Y:S01]  /*0830*/  IMAD.MOV R6, RZ, RZ, -R6 ;  /* 0x000000ffff067224 */ /* 0x000fe200078e0a06 */
[----:B------:R-:W-:-:S04]  /*0840*/  SHF.R.U32.HI R5, RZ, R4, R5 ;  /* 0x00000004ff057219 */ /* 0x000fc80000011605 */
[----:B------:R-:W-:Y:S02]  /*0850*/  LOP3.LUT P1, RZ, R6, R4, R9, 0xf8, !PT ;  /* 0x0000000406ff7212 */ /* 0x000fe4000782f809 */
[C---:B------:R-:W-:Y:S02]  /*0860*/  LOP3.LUT P0, RZ, R5.reuse, 0x1, RZ, 0xc0, !PT ;  /* 0x0000000105ff7812 */ /* 0x040fe4000780c0ff */
[----:B------:R-:W-:-:S04]  /*0870*/  LOP3.LUT P2, RZ, R5, 0x2, RZ, 0xc0, !PT ;  /* 0x0000000205ff7812 */ /* 0x000fc8000784c0ff */
[----:B------:R-:W-:Y:S02]  /*0880*/  PLOP3.LUT P0, PT, P0, P1, P2, 0xe0, 0x0 ;  /* 0x000000000000781c */ /* 0x000fe40000703c20 */
[----:B------:R-:W-:Y:S02]  /*0890*/  LOP3.LUT P1, RZ, R0, 0x7fffff, RZ, 0xc0, !PT ;  /* 0x007fffff00ff7812 */ /* 0x000fe4000782c0ff */
[----:B------:R-:W-:-:S05]  /*08a0*/  SEL R4, RZ, 0x1, !P0 ;  /* 0x00000001ff047807 */ /* 0x000fca0004000000 */
[----:B------:R-:W-:-:S05]  /*08b0*/  IMAD.MOV R4, RZ, RZ, -R4 ;  /* 0x000000ffff047224 */ /* 0x000fca00078e0a04 */
[----:B------:R-:W-:Y:S02]  /*08c0*/  ISETP.GE.AND P0, PT, R4, RZ, PT ;  /* 0x000000ff0400720c */ /* 0x000fe40003f06270 */
[----:B------:R-:W-:-:S04]  /*08d0*/  IADD3 R4, PT, PT, R3, -0xfc, RZ ;  /* 0xffffff0403047810 */ /* 0x000fc80007ffe0ff */
[----:B------:R-:W-:-:S07]  /*08e0*/  SHF.R.U32.HI R3, RZ, R4, R9 ;  /* 0x00000004ff037219 */ /* 0x000fce0000011609 */
[----:B------:R-:W-:-:S04]  /*08f0*/  @!P0 VIADD R3, R3, 0x1 ;  /* 0x0000000103038836 */ /* 0x000fc80000000000 */
[----:B------:R-:W-:-:S05]  /*0900*/  @!P1 IMAD.SHL.U32 R3, R3, 0x2, RZ ;  /* 0x0000000203039824 */ /* 0x000fca00078e00ff */
[----:B------:R-:W-:Y:S01]  /*0910*/  LOP3.LUT R3, R3, 0x80000000, R0, 0xf8, !PT ;  /* 0x8000000003037812 */ /* 0x000fe200078ef800 */
[----:B------:R-:W-:Y:S06]  /*0920*/  BRA `(.L_x_28) ;  /* 0x0000000000047947 */ /* 0x000fec0003800000 */
.L_x_29:
[----:B------:R0:W1:Y:S02]  /*0930*/  MUFU.RCP R3, R0 ;  /* 0x0000000000037308 */ /* 0x0000640000001000 */
.L_x_28:
[----:B0123--:R-:W-:Y:S02]  /*0940*/  IMAD.MOV.U32 R0, RZ, RZ, R3 ;  /* 0x000000ffff007224 */ /* 0x00ffe400078e0003 */
[----:B------:R-:W-:-:S04]  /*0950*/  IMAD.MOV.U32 R3, RZ, RZ, 0x0 ;  /* 0x00000000ff037424 */ /* 0x000fc800078e00ff */
[----:B------:R-:W-:Y:S05]  /*0960*/  RET.REL.NODEC R2 `(_Z29compute_gaussian_distributionPfi) ;  /* 0xfffffff402a47950 */ /* 0x000fea0003c3ffff */
        .weak           $__internal_1_$__cuda_sm3x_div_rn_noftz_f32_slowpath
        .type           $__internal_1_$__cuda_sm3x_div_rn_noftz_f32_slowpath,@function
        .size           $__internal_1_$__cuda_sm3x_div_rn_noftz_f32_slowpath,(.L_x_43 - $__internal_1_$__cuda_sm3x_div_rn_noftz_f32_slowpath)
$__internal_1_$__cuda_sm3x_div_rn_noftz_f32_slowpath:
[--C-:B------:R-:W-:Y:S01]  /*0970*/  SHF.R.U32.HI R11, RZ, 0x17, R3.reuse ;  /* 0x00000017ff0b7819 */ /* 0x100fe20000011603 */
[----:B------:R-:W-:Y:S01]  /*0980*/  BSSY.RECONVERGENT B1, `(.L_x_30) ;  /* 0x0000064000017945 */ /* 0x000fe20003800200 */
[--C-:B------:R-:W-:Y:S01]  /*0990*/  SHF.R.U32.HI R9, RZ, 0x17, R0.reuse ;  /* 0x00000017ff097819 */ /* 0x100fe20000011600 */
[----:B------:R-:W-:Y:S01]  /*09a0*/  IMAD.MOV.U32 R12, RZ, RZ, R0 ;  /* 0x000000ffff0c7224 */ /* 0x000fe200078e0000 */
[----:B------:R-:W-:Y:S01]  /*09b0*/  LOP3.LUT R11, R11, 0xff, RZ, 0xc0, !PT ;  /* 0x000000ff0b0b7812 */ /* 0x000fe200078ec0ff */
[----:B------:R-:W-:Y:S01]  /*09c0*/  IMAD.MOV.U32 R13, RZ, RZ, R3 ;  /* 0x000000ffff0d7224 */ /* 0x000fe200078e0003 */
[----:B------:R-:W-:-:S03]  /*09d0*/  LOP3.LUT R16, R9, 0xff, RZ, 0xc0, !PT ;  /* 0x000000ff09107812 */ /* 0x000fc600078ec0ff */
[----:B------:R-:W-:Y:S01]  /*09e0*/  VIADD R14, R11, 0xffffffff ;  /* 0xffffffff0b0e7836 */ /* 0x000fe20000000000 */
[----:B------:R-:W-:-:S04]  /*09f0*/  IADD3 R15, PT, PT, R16, -0x1, RZ ;  /* 0xffffffff100f7810 */ /* 0x000fc80007ffe0ff */
[----:B------:R-:W-:-:S04]  /*0a00*/  ISETP.GT.U32.AND P0, PT, R14, 0xfd, PT ;  /* 0x000000fd0e00780c */ /* 0x000fc80003f04070 */
[----:B------:R-:W-:-:S13]  /*0a10*/  ISETP.GT.U32.OR P0, PT, R15, 0xfd, P0 ;  /* 0x000000fd0f00780c */ /* 0x000fda0000704470 */
[----:B------:R-:W-:Y:S01]  /*0a20*/  @!P0 IMAD.MOV.U32 R9, RZ, RZ, RZ ;  /* 0x000000ffff098224 */ /* 0x000fe200078e00ff */
[----:B------:R-:W-:Y:S06]  /*0a30*/  @!P0 BRA `(.L_x_31) ;  /* 0x00000000005c8947 */ /* 0x000fec0003800000 */
[----:B------:R-:W-:Y:S02]  /*0a40*/  FSETP.GTU.FTZ.AND P1, PT, |R3|, +INF , PT ;  /* 0x7f8000000300780b */ /* 0x000fe40003f3c200 */
[----:B------:R-:W-:-:S04]  /*0a50*/  FSETP.GTU.FTZ.AND P0, PT, |R0|, +INF , PT ;  /* 0x7f8000000000780b */ /* 0x000fc80003f1c200 */
[----:B------:R-:W-:-:S13]  /*0a60*/  PLOP3.LUT P0, PT, P0, P1, PT, 0xf8, 0x8f ;  /* 0x00000000008f781c */ /* 0x000fda0000703f70 */
[----:B------:R-:W-:Y:S05]  /*0a70*/  @P0 BRA `(.L_x_32) ;  /* 0x00000004004c0947 */ /* 0x000fea0003800000 */
[----:B------:R-:W-:-:S13]  /*0a80*/  LOP3.LUT P0, RZ, R13, 0x7fffffff, R12, 0xc8, !PT ;  /* 0x7fffffff0dff7812 */ /* 0x000fda000780c80c */
[----:B------:R-:W-:Y:S05]  /*0a90*/  @!P0 BRA `(.L_x_33) ;  /* 0x00000004003c8947 */ /* 0x000fea0003800000 */
[C---:B------:R-:W-:Y:S02]  /*0aa0*/  FSETP.NEU.FTZ.AND P2, PT, |R0|.reuse, +INF , PT ;  /* 0x7f8000000000780b */ /* 0x040fe40003f5d200 */
[----:B------:R-:W-:Y:S02]  /*0ab0*/  FSETP.NEU.FTZ.AND P1, PT, |R3|, +INF , PT ;  /* 0x7f8000000300780b */ /* 0x000fe40003f3d200 */
[----:B------:R-:W-:-:S11]  /*0ac0*/  FSETP.NEU.FTZ.AND P0, PT, |R0|, +INF , PT ;  /* 0x7f8000000000780b */ /* 0x000fd60003f1d200 */
[----:B------:R-:W-:Y:S05]  /*0ad0*/  @!P1 BRA !P2, `(.L_x_33) ;  /* 0x00000004002c9947 */ /* 0x000fea0005000000 */
[----:B------:R-:W-:-:S04]  /*0ae0*/  LOP3.LUT P2, RZ, R12, 0x7fffffff, RZ, 0xc0, !PT ;  /* 0x7fffffff0cff7812 */ /* 0x000fc8000784c0ff */
[----:B------:R-:W-:-:S13]  /*0af0*/  PLOP3.LUT P1, PT, P1, P2, PT, 0x2f, 0xf2 ;  /* 0x0000000000f2781c */ /* 0x000fda0000f24577 */
[----:B------:R-:W-:Y:S05]  /*0b00*/  @P1 BRA `(.L_x_34) ;  /* 0x0000000400181947 */ /* 0x000fea0003800000 */
[----:B------:R-:W-:-:S04]  /*0b10*/  LOP3.LUT P1, RZ, R13, 0x7fffffff, RZ, 0xc0, !PT ;  /* 0x7fffffff0dff7812 */ /* 0x000fc8000782c0ff */
[----:B------:R-:W-:-:S13]  /*0b20*/  PLOP3.LUT P0, PT, P0, P1, PT, 0x2f, 0xf2 ;  /* 0x0000000000f2781c */ /* 0x000fda0000702577 */
[----:B------:R-:W-:Y:S05]  /*0b30*/  @P0 BRA `(.L_x_35) ;  /* 0x0000000400000947 */ /* 0x000fea0003800000 */
[----:B------:R-:W-:Y:S02]  /*0b40*/  ISETP.GE.AND P0, PT, R15, RZ, PT ;  /* 0x000000ff0f00720c */ /* 0x000fe40003f06270 */
[----:B------:R-:W-:-:S11]  /*0b50*/  ISETP.GE.AND P1, PT, R14, RZ, PT ;  /* 0x000000ff0e00720c */ /* 0x000fd60003f26270 */
[----:B------:R-:W-:Y:S02]  /*0b60*/  @P0 IMAD.MOV.U32 R9, RZ, RZ, RZ ;  /* 0x000000ffff090224 */ /* 0x000fe400078e00ff */
[----:B------:R-:W-:Y:S01]  /*0b70*/  @!P0 FFMA R12, R0, 1.84467440737095516160e+19, RZ ;  /* 0x5f800000000c8823 */ /* 0x000fe200000000ff */
[----:B------:R-:W-:Y:S02]  /*0b80*/  @!P0 IMAD.MOV.U32 R9, RZ, RZ, -0x40 ;  /* 0xffffffc0ff098424 */ /* 0x000fe400078e00ff */
[----:B------:R-:W-:-:S03]  /*0b90*/  @!P1 FFMA R13, R3, 1.84467440737095516160e+19, RZ ;  /* 0x5f800000030d9823 */ /* 0x000fc600000000ff */
[----:B------:R-:W-:-:S07]  /*0ba0*/  @!P1 IADD3 R9, PT, PT, R9, 0x40, RZ ;  /* 0x0000004009099810 */ /* 0x000fce0007ffe0ff */
.L_x_31:
[----:B------:R-:W-:Y:S01]  /*0bb0*/  LEA R0, R11, 0xc0800000, 0x17 ;  /* 0xc08000000b007811 */ /* 0x000fe200078eb8ff */
[----:B------:R-:W-:Y:S04]  /*0bc0*/  BSSY.RECONVERGENT B2, `(.L_x_36) ;  /* 0x0000036000027945 */ /* 0x000fe80003800200 */
[----:B------:R-:W-:Y:S02]  /*0bd0*/  IMAD.IADD R14, R13, 0x1, -R0 ;  /* 0x000000010d0e7824 */ /* 0x000fe400078e0a00 */
[----:B------:R-:W-:Y:S02]  /*0be0*/  VIADD R13, R16, 0xffffff81 ;  /* 0xffffff81100d7836 */ /* 0x000fe40000000000 */
[----:B------:R-:W0:Y:S01]  /*0bf0*/  MUFU.RCP R15, R14 ;  /* 0x0000000e000f7308 */ /* 0x000e220000001000 */
[----:B------:R-:W-:Y:S01]  /*0c00*/  FADD.FTZ R17, -R14, -RZ ;  /* 0x800000ff0e117221 */ /* 0x000fe20000010100 */
[----:B------:R-:W-:-:S03]  /*0c10*/  IMAD R0, R13, -0x800000, R12 ;  /* 0xff8000000d007824 */ /* 0x000fc600078e020c */
[----:B0-----:R-:W-:-:S04]  /*0c20*/  FFMA R16, R15, R17, 1 ;  /* 0x3f8000000f107423 */ /* 0x001fc80000000011 */
[----:B------:R-:W-:-:S04]  /*0c30*/  FFMA R19, R15, R16, R15 ;  /* 0x000000100f137223 */ /* 0x000fc8000000000f */
[----:B------:R-:W-:-:S04]  /*0c40*/  FFMA R12, R0, R19, RZ ;  /* 0x00000013000c7223 */ /* 0x000fc800000000ff */
[----:B------:R-:W-:-:S04]  /*0c50*/  FFMA R15, R17, R12, R0 ;  /* 0x0000000c110f7223 */ /* 0x000fc80000000000 */
[----:B------:R-:W-:Y:S01]  /*0c60*/  FFMA R16, R19, R15, R12 ;  /* 0x0000000f13107223 */ /* 0x000fe2000000000c */
[----:B------:R-:W-:-:S03]  /*0c70*/  IADD3 R12, PT, PT, R13, 0x7f, -R11 ;  /* 0x0000007f0d0c7810 */ /* 0x000fc60007ffe80b */
[----:B------:R-:W-:Y:S02]  /*0c80*/  FFMA R17, R17, R16, R0 ;  /* 0x0000001011117223 */ /* 0x000fe40000000000 */
[----:B------:R-:W-:Y:S02]  /*0c90*/  IMAD.IADD R12, R12, 0x1, R9 ;  /* 0x000000010c0c7824 */ /* 0x000fe400078e0209 */
[----:B------:R-:W-:-:S05]  /*0ca0*/  FFMA R0, R19, R17, R16 ;  /* 0x0000001113007223 */ /* 0x000fca0000000010 */
[----:B------:R-:W-:-:S04]  /*0cb0*/  SHF.R.U32.HI R11, RZ, 0x17, R0 ;  /* 0x00000017ff0b7819 */ /* 0x000fc80000011600 */
[----:B------:R-:W-:-:S05]  /*0cc0*/  LOP3.LUT R11, R11, 0xff, RZ, 0xc0, !PT ;  /* 0x000000ff0b0b7812 */ /* 0x000fca00078ec0ff */
[----:B------:R-:W-:-:S04]  /*0cd0*/  IMAD.IADD R13, R11, 0x1, R12 ;  /* 0x000000010b0d7824 */ /* 0x000fc800078e020c */
[----:B------:R-:W-:-:S05]  /*0ce0*/  VIADD R9, R13, 0xffffffff ;  /* 0xffffffff0d097836 */ /* 0x000fca0000000000 */
[----:B------:R-:W-:-:S13]  /*0cf0*/  ISETP.GE.U32.AND P0, PT, R9, 0xfe, PT ;  /* 0x000000fe0900780c */ /* 0x000fda0003f06070 */
[----:B------:R-:W-:Y:S05]  /*0d00*/  @!P0 BRA `(.L_x_37) ;  /* 0x0000000000808947 */ /* 0x000fea0003800000 */
[----:B------:R-:W-:-:S13]  /*0d10*/  ISETP.GT.AND P0, PT, R13, 0xfe, PT ;  /* 0x000000fe0d00780c */ /* 0x000fda0003f04270 */
[----:B------:R-:W-:Y:S05]  /*0d20*/  @P0 BRA `(.L_x_38) ;  /* 0x00000000006c0947 */ /* 0x000fea0003800000 */
[----:B------:R-:W-:-:S13]  /*0d30*/  ISETP.GE.AND P0, PT, R13, 0x1, PT ;  /* 0x000000010d00780c */ /* 0x000fda0003f06270 */
[----:B------:R-:W-:Y:S05]  /*0d40*/  @P0 BRA `(.L_x_39) ;  /* 0x0000000000740947 */ /* 0x000fea0003800000 */
[----:B------:R-:W-:Y:S02]  /*0d50*/  ISETP.GE.AND P0, PT, R13, -0x18, PT ;  /* 0xffffffe80d00780c */ /* 0x000fe40003f06270 */
[----:B------:R-:W-:-:S11]  /*0d60*/  LOP3.LUT R0, R0, 0x80000000, RZ, 0xc0, !PT ;  /* 0x8000000000007812 */ /* 0x000fd600078ec0ff */
[----:B------:R-:W-:Y:S05]  /*0d70*/  @!P0 BRA `(.L_x_39) ;  /* 0x0000000000688947 */ /* 0x000fea0003800000 */
[-CC-:B------:R-:W-:Y:S01]  /*0d80*/  FFMA.RZ R9, R19, R17.reuse, R16.reuse ;  /* 0x0000001113097223 */ /* 0x180fe2000000c010 */
[----:B------:R-:W-:Y:S01]  /*0d90*/  IADD3 R14, PT, PT, R13, 0x20, RZ ;  /* 0x000000200d0e7810 */ /* 0x000fe20007ffe0ff */
[-CC-:B------:R-:W-:Y:S01]  /*0da0*/  FFMA.RM R12, R19, R17.reuse, R16.reuse ;  /* 0x00000011130c7223 */ /* 0x180fe20000004010 */
[----:B------:R-:W-:Y:S02]  /*0db0*/  ISETP.NE.AND P2, PT, R13, RZ, PT ;  /* 0x000000ff0d00720c */ /* 0x000fe40003f45270 */
[----:B------:R-:W-:Y:S01]  /*0dc0*/  LOP3.LUT R11, R9, 0x7fffff, RZ, 0xc0, !PT ;  /* 0x007fffff090b7812 */ /* 0x000fe200078ec0ff */
[----:B------:R-:W-:Y:S01]  /*0dd0*/  FFMA.RP R9, R19, R17, R16 ;  /* 0x0000001113097223 */ /* 0x000fe20000008010 */
[----:B------:R-:W-:Y:S01]  /*0de0*/  ISETP.NE.AND P1, PT, R13, RZ, PT ;  /* 0x000000ff0d00720c */ /* 0x000fe20003f25270 */
[----:B------:R-:W-:Y:S01]  /*0df0*/  IMAD.MOV R13, RZ, RZ, -R13 ;  /* 0x000000ffff0d7224 */ /* 0x000fe200078e0a0d */
[----:B------:R-:W-:Y:S02]  /*0e00*/  LOP3.LUT R11, R11, 0x800000, RZ, 0xfc, !PT ;  /* 0x008000000b0b7812 */ /* 0x000fe400078efcff */
[----:B------:R-:W-:-:S02]  /*0e10*/  FSETP.NEU.FTZ.AND P0, PT, R9, R12, PT ;  /* 0x0000000c0900720b */ /* 0x000fc40003f1d000 */
[----:B------:R-:W-:Y:S02]  /*0e20*/  SHF.L.U32 R14, R11, R14, RZ ;  /* 0x0000000e0b0e7219 */ /* 0x000fe400000006ff */
[----:B------:R-:W-:Y:S02]  /*0e30*/  SEL R12, R13, RZ, P2 ;  /* 0x000000ff0d0c7207 */ /* 0x000fe40001000000 */
[----:B------:R-:W-:Y:S02]  /*0e40*/  ISETP.NE.AND P1, PT, R14, RZ, P1 ;  /* 0x000000ff0e00720c */ /* 0x000fe40000f25270 */
[----:B------:R-:W-:Y:S02]  /*0e50*/  SHF.R.U32.HI R12, RZ, R12, R11 ;  /* 0x0000000cff0c7219 */ /* 0x000fe4000001160b */
[----:B------:R-:W-:Y:S02]  /*0e60*/  PLOP3.LUT P0, PT, P0, P1, PT, 0xf8, 0x8f ;  /* 0x00000000008f781c */ /* 0x000fe40000703f70 */
[----:B------:R-:W-:-:S02]  /*0e70*/  SHF.R.U32.HI R14, RZ, 0x1, R12 ;  /* 0x00000001ff0e7819 */ /* 0x000fc4000001160c */
[----:B------:R-:W-:-:S04]  /*0e80*/  SEL R9, RZ, 0x1, !P0 ;  /* 0x00000001ff097807 */ /* 0x000fc80004000000 */
[----:B------:R-:W-:-:S04]  /*0e90*/  LOP3.LUT R9, R9, 0x1, R14, 0xf8, !PT ;  /* 0x0000000109097812 */ /* 0x000fc800078ef80e */
[----:B------:R-:W-:-:S05]  /*0ea0*/  LOP3.LUT R9, R9, R12, RZ, 0xc0, !PT ;  /* 0x0000000c09097212 */ /* 0x000fca00078ec0ff */
[----:B------:R-:W-:-:S05]  /*0eb0*/  IMAD.IADD R9, R14, 0x1, R9 ;  /* 0x000000010e097824 */ /* 0x000fca00078e0209 */
[----:B------:R-:W-:Y:S01]  /*0ec0*/  LOP3.LUT R0, R9, R0, RZ, 0xfc, !PT ;  /* 0x0000000009007212 */ /* 0x000fe200078efcff */
[----:B------:R-:W-:Y:S06]  /*0ed0*/  BRA `(.L_x_39) ;  /* 0x0000000000107947 */ /* 0x000fec0003800000 */
.L_x_38:
[----:B------:R-:W-:-:S04]  /*0ee0*/  LOP3.LUT R0, R0, 0x80000000, RZ, 0xc0, !PT ;  /* 0x8000000000007812 */ /* 0x000fc800078ec0ff */
[----:B------:R-:W-:Y:S01]  /*0ef0*/  LOP3.LUT R0, R0, 0x7f800000, RZ, 0xfc, !PT ;  /* 0x7f80000000007812 */ /* 0x000fe200078efcff */
[----:B------:R-:W-:Y:S06]  /*0f00*/  BRA `(.L_x_39) ;  /* 0x0000000000047947 */ /* 0x000fec0003800000 */
.L_x_37:
[----:B------:R-:W-:-:S07]  /*0f10*/  IMAD R0, R12, 0x800000, R0 ;  /* 0x008000000c007824 */ /* 0x000fce00078e0200 */
.L_x_39:
[----:B------:R-:W-:Y:S05]  /*0f20*/  BSYNC.RECONVERGENT B2 ;  /* 0x0000000000027941 */ /* 0x000fea0003800200 */
.L_x_36:
[----:B------:R-:W-:Y:S05]  /*0f30*/  BRA `(.L_x_40) ;  /* 0x0000000000207947 */ /* 0x000fea0003800000 */
.L_x_35:
[----:B------:R-:W-:-:S04]  /*0f40*/  LOP3.LUT R0, R13, 0x80000000, R12, 0x48, !PT ;  /* 0x800000000d007812 */ /* 0x000fc800078e480c */
[----:B------:R-:W-:Y:S01]  /*0f50*/  LOP3.LUT R0, R0, 0x7f800000, RZ, 0xfc, !PT ;  /* 0x7f80000000007812 */ /* 0x000fe200078efcff */
[----:B------:R-:W-:Y:S06]  /*0f60*/  BRA `(.L_x_40) ;  /* 0x0000000000147947 */ /* 0x000fec0003800000 */
.L_x_34:
[----:B------:R-:W-:Y:S01]  /*0f70*/  LOP3.LUT R0, R13, 0x80000000, R12, 0x48, !PT ;  /* 0x800000000d007812 */ /* 0x000fe200078e480c */
[----:B------:R-:W-:Y:S06]  /*0f80*/  BRA `(.L_x_40) ;  /* 0x00000000000c7947 */ /* 0x000fec0003800000 */
.L_x_33:
[----:B------:R-:W0:Y:S01]  /*0f90*/  MUFU.RSQ R0, -QNAN ;  /* 0xffc0000000007908 */ /* 0x000e220000001400 */
[----:B------:R-:W-:Y:S05]  /*0fa0*/  BRA `(.L_x_40) ;  /* 0x0000000000047947 */ /* 0x000fea0003800000 */
.L_x_32:
[----:B------:R-:W-:-:S07]  /*0fb0*/  FADD.FTZ R0, R0, R3 ;  /* 0x0000000300007221 */ /* 0x000fce0000010000 */
.L_x_40:
[----:B------:R-:W-:Y:S05]  /*0fc0*/  BSYNC.RECONVERGENT B1 ;  /* 0x0000000000017941 */ /* 0x000fea0003800200 */
.L_x_30:
[----:B------:R-:W-:-:S04]  /*0fd0*/  IMAD.MOV.U32 R11, RZ, RZ, 0x0 ;  /* 0x00000000ff0b7424 */ /* 0x000fc800078e00ff */
[----:B0-----:R-:W-:Y:S05]  /*0fe0*/  RET.REL.NODEC R10 `(_Z29compute_gaussian_distributionPfi) ;  /* 0xfffffff00a047950 */ /* 0x001fea0003c3ffff */
.L_x_41:
        /* <DEDUP_REMOVED lines=9> */
.L_x_43:


//--------------------- .nv.shared.reserved.0     --------------------------
	.section	.nv.shared.reserved.0,"aw",@nobits
	.weak		__nv_reservedSMEM_offset_0_alias
	.size		__nv_reservedSMEM_offset_0_alias, 0, 64
	.other		__nv_reservedSMEM_offset_0_alias,@"STO_CUDA_RESERVED_SHARED STV_DEFAULT"
__nv_reservedSMEM_offset_0_alias:
	.zero		0
	.zero		64


//--------------------- .nv.constant0._Z38convolution_with_large_gaussian_kernelPfS_S_iii --------------------------
	.section	.nv.constant0._Z38convolution_with_large_gaussian_kernelPfS_S_iii,"a",@progbits
	.sectionflags	@""
	.align	4
.nv.constant0._Z38convolution_with_large_gaussian_kernelPfS_S_iii:
	.zero		932


//--------------------- .nv.constant0._Z6kernelPfS_iii --------------------------
	.section	.nv.constant0._Z6kernelPfS_iii,"a",@progbits
	.sectionflags	@""
	.align	4
.nv.constant0._Z6kernelPfS_iii:
	.zero		924


//--------------------- .nv.constant0._Z29compute_gaussian_distributionPfi --------------------------
	.section	.nv.constant0._Z29compute_gaussian_distributionPfi,"a",@progbits
	.sectionflags	@""
	.align	4
.nv.constant0._Z29compute_gaussian_distributionPfi:
	.zero		908


//--------------------- SYMBOLS --------------------------

	.type		.nv.reservedSmem.offset0,@object
	.size		.nv.reservedSmem.offset0,0x4
